// auto-generated by cutlass_sweep.conv — config: {"arch": "sm_100", "cluster_m": 1, "cluster_n": 1, "conv_kind": "wgrad", "dtype": "fp16", "ndim": 3, "tile_k": 64, "tile_m": 64, "tile_n": 128}
#include "cutlass/cutlass.h"
#include "cute/tensor.hpp"
#include "cutlass/kernel_hardware_info.hpp"
#include "cutlass/conv/convolution.h"
#include "cutlass/conv/dispatch_policy.hpp"
#include "cutlass/conv/collective/collective_builder.hpp"
#include "cutlass/conv/kernel/conv_universal.hpp"
#include "cutlass/conv/device/conv_universal_adapter.hpp"
#include "cutlass/epilogue/collective/collective_builder.hpp"

using namespace cute;
using Elem = cutlass::half_t;
using Acc  = float;
using LayoutAB = cutlass::layout::TensorNDHWC;
using LayoutC  = cutlass::layout::TensorKCSRT;
constexpr auto ConvOp = cutlass::conv::Operator::kWgrad;
using TileShape    = Shape<_64, Shape<_128>, Shape<_64>>;
using ClusterShape = Shape<_1, _1, _1>;

using CollectiveEpilogue = typename cutlass::epilogue::collective::CollectiveBuilder<
    cutlass::arch::Sm100, cutlass::arch::OpClassTensorOp,
    TileShape, ClusterShape,
    cutlass::epilogue::collective::EpilogueTileAuto,
    Acc, Acc,
    Elem, LayoutC, 128 / cutlass::sizeof_bits<Elem>::value,
    Elem, LayoutC, 128 / cutlass::sizeof_bits<Elem>::value,
    cutlass::epilogue::collective::EpilogueScheduleAuto
  >::CollectiveOp;

using CollectiveMainloop = typename cutlass::conv::collective::CollectiveBuilder<
    cutlass::arch::Sm100, cutlass::arch::OpClassTensorOp, ConvOp,
    Elem, LayoutAB, 128 / cutlass::sizeof_bits<Elem>::value,
    Elem, LayoutAB, 128 / cutlass::sizeof_bits<Elem>::value,
    Acc,
    TileShape, ClusterShape,
    cutlass::conv::collective::StageCountAutoCarveout<
        static_cast<int>(sizeof(typename CollectiveEpilogue::SharedStorage))>,
    cutlass::conv::collective::KernelScheduleAuto
  >::CollectiveOp;

using ProblemShape = cutlass::conv::ConvProblemShape<
    ConvOp, CollectiveMainloop::DispatchPolicy::NumSpatialDimensions>;
using ConvKernel = cutlass::conv::kernel::ConvUniversal<
    ProblemShape, CollectiveMainloop, CollectiveEpilogue>;
using Conv = cutlass::conv::device::ConvUniversalAdapter<ConvKernel>;

auto* _anchor = &cutlass::device_kernel<ConvKernel>;


// ===== COMPILED SASS (sm_100a) =====

	.target	sm_100a

	.elftype	@"ET_EXEC"


//--------------------- .note.nv.tkinfo           --------------------------
	.section	.note.nv.tkinfo,"",@"SHT_NOTE"
	.sectionflags	@"SHF_NOTE_NV_TKINFO"
	.tkinfo
        /*0018*/ 	.word	0x00000002
        /*0030*/ 	.string	""
        /*0030*/ 	.string	"ptxas"
        /*0030*/ 	.string	"Cuda compilation tools, release 13.0, V13.0.88"
        /*0030*/ 	.string	"Build cuda_13.0.r13.0/compiler.36424714_0"
        /*0030*/ 	.string	"-arch sm_100a -m 64 "



//--------------------- .note.nv.cuinfo           --------------------------
	.section	.note.nv.cuinfo,"",@"SHT_NOTE"
	.sectionflags	@"SHF_NOTE_NV_CUINFO"
        /*0018*/ 	.short	0x0002
        /*001a*/ 	.short	0x0064
        /*001c*/ 	.short	0x0082
	.zero		2


//--------------------- .nv.info                  --------------------------
	.section	.nv.info,"",@"SHT_CUDA_INFO"
	.align	4


	//----- nvinfo : EIATTR_REGCOUNT
	.align		4
        /*0000*/ 	.byte	0x04, 0x2f
        /*0002*/ 	.short	(.L_19 - .L_18)
	.align		4
.L_18:
        /*0004*/ 	.word	index@(_ZN7cutlass13device_kernelINS_4conv6kernel13ConvUniversalINS1_16ConvProblemShapeILNS1_8OperatorE2ELi3EEENS1_10collective14CollectiveConvINS1_47MainloopSm100TmaUmmaWarpSpecializedImplicitGemmILS5_2ELi8ELi3ELi1ELi2EN4cute5tupleIJNSA_1CILi1EEESD_SD_EEEEENSB_IJNSC_ILi64EEENSB_IJNSC_ILi128EEEEEENSB_IJSG_EEEEEENS_6half_tESL_NSA_8TiledMMAINSA_8MMA_AtomIJNSA_20SM100_MMA_F16BF16_SSISL_SL_fLi64ELi128ELNSA_4UMMA5MajorE1ELSQ_1ELNSP_7ScaleInE0ELSR_0EEEEEENSA_6LayoutISE_NSB_IJNSC_ILi0EEESV_SV_EEEEENSB_IJNSA_10UnderscoreESY_SY_EEEEENS7_6detail27Sm100ImplicitGemmTileTraitsINSA_13SM90_TMA_LOADENSA_14ComposedLayoutINSA_7SwizzleILi3ELi4ELi3EEENSA_18smem_ptr_flag_bitsILi16EEENSU_INSB_IJSG_NSC_ILi8EEEEEENSB_IJSD_SG_EEEEEEEvEENS12_INSA_20SM90_TMA_LOAD_IM2COLES1D_vEEEENS_8epilogue10collective18CollectiveEpilogueINS1I_23Sm100TmaWarpSpecializedILi4ELi2ELi16ELb1ELb0EEEJSK_NSB_IJNSU_ISG_SD_EENSU_INSC_ILi32EEESD_EEEEESL_NSB_IJlNSB_IJSD_lllEEESV_EEESL_S1S_NS1I_6fusion15FusionCallbacksIS1M_NS1T_17LinearCombinationISL_fSL_fLNS_15FloatRoundStyleE2EEESK_S1Q_JEEENSA_5SM1004TMEM4LOAD26SM100_TMEM_LOAD_16dp256b4xES13_NS14_INS15_ILi2ELi4ELi3EEES18_NSU_INSB_IJS19_S1O_EEENSB_IJS1O_SD_EEEEEEENSA_17SM75_U32x4_LDSM_NENSA_14SM90_TMA_STOREES27_NSA_17SM90_U32x4_STSM_NENSA_39AutoVectorizingCopyWithAssumedAlignmentILi128EEEEEEvvEEEEvNT_6ParamsE)
        /*0008*/ 	.word	0x0000004b


	//----- nvinfo : EIATTR_FRAME_SIZE
	.align		4
.L_19:
        /*000c*/ 	.byte	0x04, 0x11
        /*000e*/ 	.short	(.L_21 - .L_20)
	.align		4
.L_20:
        /*0010*/ 	.word	index@($__internal_2_$__cuda_sm10x_tcgen05_guardrail_trap_unallocated_columns_being_dealloced)
        /*0014*/ 	.word	0x00000008


	//----- nvinfo : EIATTR_FRAME_SIZE
	.align		4
.L_21:
        /*0018*/ 	.byte	0x04, 0x11
        /*001a*/ 	.short	(.L_23 - .L_22)
	.align		4
.L_22:
        /*001c*/ 	.word	index@($__internal_1_$__cuda_sm10x_tcgen05_guardrail_trap_phase_invalid_during_alloc)
        /*0020*/ 	.word	0x00000008


	//----- nvinfo : EIATTR_FRAME_SIZE
	.align		4
.L_23:
        /*0024*/ 	.byte	0x04, 0x11
        /*0026*/ 	.short	(.L_25 - .L_24)
	.align		4
.L_24:
        /*0028*/ 	.word	index@($__internal_0_$__cuda_sm10x_tcgen05_guardrail_trap_col_being_dealloced_not_returned_by_alloc)
        /*002c*/ 	.word	0x00000008


	//----- nvinfo : EIATTR_FRAME_SIZE
	.align		4
.L_25:
        /*0030*/ 	.byte	0x04, 0x11
        /*0032*/ 	.short	(.L_27 - .L_26)
	.align		4
.L_26:
        /*0034*/ 	.word	index@(_ZN7cutlass13device_kernelINS_4conv6kernel13ConvUniversalINS1_16ConvProblemShapeILNS1_8OperatorE2ELi3EEENS1_10collective14CollectiveConvINS1_47MainloopSm100TmaUmmaWarpSpecializedImplicitGemmILS5_2ELi8ELi3ELi1ELi2EN4cute5tupleIJNSA_1CILi1EEESD_SD_EEEEENSB_IJNSC_ILi64EEENSB_IJNSC_ILi128EEEEEENSB_IJSG_EEEEEENS_6half_tESL_NSA_8TiledMMAINSA_8MMA_AtomIJNSA_20SM100_MMA_F16BF16_SSISL_SL_fLi64ELi128ELNSA_4UMMA5MajorE1ELSQ_1ELNSP_7ScaleInE0ELSR_0EEEEEENSA_6LayoutISE_NSB_IJNSC_ILi0EEESV_SV_EEEEENSB_IJNSA_10UnderscoreESY_SY_EEEEENS7_6detail27Sm100ImplicitGemmTileTraitsINSA_13SM90_TMA_LOADENSA_14ComposedLayoutINSA_7SwizzleILi3ELi4ELi3EEENSA_18smem_ptr_flag_bitsILi16EEENSU_INSB_IJSG_NSC_ILi8EEEEEENSB_IJSD_SG_EEEEEEEvEENS12_INSA_20SM90_TMA_LOAD_IM2COLES1D_vEEEENS_8epilogue10collective18CollectiveEpilogueINS1I_23Sm100TmaWarpSpecializedILi4ELi2ELi16ELb1ELb0EEEJSK_NSB_IJNSU_ISG_SD_EENSU_INSC_ILi32EEESD_EEEEESL_NSB_IJlNSB_IJSD_lllEEESV_EEESL_S1S_NS1I_6fusion15FusionCallbacksIS1M_NS1T_17LinearCombinationISL_fSL_fLNS_15FloatRoundStyleE2EEESK_S1Q_JEEENSA_5SM1004TMEM4LOAD26SM100_TMEM_LOAD_16dp256b4xES13_NS14_INS15_ILi2ELi4ELi3EEES18_NSU_INSB_IJS19_S1O_EEENSB_IJS1O_SD_EEEEEEENSA_17SM75_U32x4_LDSM_NENSA_14SM90_TMA_STOREES27_NSA_17SM90_U32x4_STSM_NENSA_39AutoVectorizingCopyWithAssumedAlignmentILi128EEEEEEvvEEEEvNT_6ParamsE)
        /*0038*/ 	.word	0x00000008


	//----- nvinfo : EIATTR_MIN_STACK_SIZE
	.align		4
.L_27:
        /*003c*/ 	.byte	0x04, 0x12
        /*003e*/ 	.short	(.L_29 - .L_28)
	.align		4
.L_28:
        /*0040*/ 	.word	index@(_ZN7cutlass13device_kernelINS_4conv6kernel13ConvUniversalINS1_16ConvProblemShapeILNS1_8OperatorE2ELi3EEENS1_10collective14CollectiveConvINS1_47MainloopSm100TmaUmmaWarpSpecializedImplicitGemmILS5_2ELi8ELi3ELi1ELi2EN4cute5tupleIJNSA_1CILi1EEESD_SD_EEEEENSB_IJNSC_ILi64EEENSB_IJNSC_ILi128EEEEEENSB_IJSG_EEEEEENS_6half_tESL_NSA_8TiledMMAINSA_8MMA_AtomIJNSA_20SM100_MMA_F16BF16_SSISL_SL_fLi64ELi128ELNSA_4UMMA5MajorE1ELSQ_1ELNSP_7ScaleInE0ELSR_0EEEEEENSA_6LayoutISE_NSB_IJNSC_ILi0EEESV_SV_EEEEENSB_IJNSA_10UnderscoreESY_SY_EEEEENS7_6detail27Sm100ImplicitGemmTileTraitsINSA_13SM90_TMA_LOADENSA_14ComposedLayoutINSA_7SwizzleILi3ELi4ELi3EEENSA_18smem_ptr_flag_bitsILi16EEENSU_INSB_IJSG_NSC_ILi8EEEEEENSB_IJSD_SG_EEEEEEEvEENS12_INSA_20SM90_TMA_LOAD_IM2COLES1D_vEEEENS_8epilogue10collective18CollectiveEpilogueINS1I_23Sm100TmaWarpSpecializedILi4ELi2ELi16ELb1ELb0EEEJSK_NSB_IJNSU_ISG_SD_EENSU_INSC_ILi32EEESD_EEEEESL_NSB_IJlNSB_IJSD_lllEEESV_EEESL_S1S_NS1I_6fusion15FusionCallbacksIS1M_NS1T_17LinearCombinationISL_fSL_fLNS_15FloatRoundStyleE2EEESK_S1Q_JEEENSA_5SM1004TMEM4LOAD26SM100_TMEM_LOAD_16dp256b4xES13_NS14_INS15_ILi2ELi4ELi3EEES18_NSU_INSB_IJS19_S1O_EEENSB_IJS1O_SD_EEEEEEENSA_17SM75_U32x4_LDSM_NENSA_14SM90_TMA_STOREES27_NSA_17SM90_U32x4_STSM_NENSA_39AutoVectorizingCopyWithAssumedAlignmentILi128EEEEEEvvEEEEvNT_6ParamsE)
        /*0044*/ 	.word	0x00000008
.L_29:


//--------------------- .nv.compat                --------------------------
	.section	.nv.compat,"",@"SHT_CUDA_COMPAT_INFO"
	.align	4
        /*0000*/ 	.byte	0x02, 0x09, 0x01, 0x00, 0x02, 0x02, 0x02, 0x00, 0x02, 0x05, 0x05, 0x00, 0x03, 0x07, 0x01, 0x01
        /*0010*/ 	.byte	0x02, 0x03, 0x01, 0x00, 0x02, 0x06, 0x01, 0x00, 0x04, 0x0b, 0x08, 0x00, 0x09, 0x00, 0x00, 0x00
        /*0020*/ 	.byte	0x00, 0x00, 0x00, 0x00


//--------------------- .nv.info._ZN7cutlass13device_kernelINS_4conv6kernel13ConvUniversalINS1_16ConvProblemShapeILNS1_8OperatorE2ELi3EEENS1_10collective14CollectiveConvINS1_47MainloopSm100TmaUmmaWarpSpecializedImplicitGemmILS5_2ELi8ELi3ELi1ELi2EN4cute5tupleIJNSA_1CILi1EEESD_SD_EEEEENSB_IJNSC_ILi64EEENSB_IJNSC_ILi128EEEEEENSB_IJSG_EEEEEENS_6half_tESL_NSA_8TiledMMAINSA_8MMA_AtomIJNSA_20SM100_MMA_F16BF16_SSISL_SL_fLi64ELi128ELNSA_4UMMA5MajorE1ELSQ_1ELNSP_7ScaleInE0ELSR_0EEEEEENSA_6LayoutISE_NSB_IJNSC_ILi0EEESV_SV_EEEEENSB_IJNSA_10UnderscoreESY_SY_EEEEENS7_6detail27Sm100ImplicitGemmTileTraitsINSA_13SM90_TMA_LOADENSA_14ComposedLayoutINSA_7SwizzleILi3ELi4ELi3EEENSA_18smem_ptr_flag_bitsILi16EEENSU_INSB_IJSG_NSC_ILi8EEEEEENSB_IJSD_SG_EEEEEEEvEENS12_INSA_20SM90_TMA_LOAD_IM2COLES1D_vEEEENS_8epilogue10collective18CollectiveEpilogueINS1I_23Sm100TmaWarpSpecializedILi4ELi2ELi16ELb1ELb0EEEJSK_NSB_IJNSU_ISG_SD_EENSU_INSC_ILi32EEESD_EEEEESL_NSB_IJlNSB_IJSD_lllEEESV_EEESL_S1S_NS1I_6fusion15FusionCallbacksIS1M_NS1T_17LinearCombinationISL_fSL_fLNS_15FloatRoundStyleE2EEESK_S1Q_JEEENSA_5SM1004TMEM4LOAD26SM100_TMEM_LOAD_16dp256b4xES13_NS14_INS15_ILi2ELi4ELi3EEES18_NSU_INSB_IJS19_S1O_EEENSB_IJS1O_SD_EEEEEEENSA_17SM75_U32x4_LDSM_NENSA_14SM90_TMA_STOREES27_NSA_17SM90_U32x4_STSM_NENSA_39AutoVectorizingCopyWithAssumedAlignmentILi128EEEEEEvvEEEEvNT_6ParamsE --------------------------
	.section	.nv.info._ZN7cutlass13device_kernelINS_4conv6kernel13ConvUniversalINS1_16ConvProblemShapeILNS1_8OperatorE2ELi3EEENS1_10collective14CollectiveConvINS1_47MainloopSm100TmaUmmaWarpSpecializedImplicitGemmILS5_2ELi8ELi3ELi1ELi2EN4cute5tupleIJNSA_1CILi1EEESD_SD_EEEEENSB_IJNSC_ILi64EEENSB_IJNSC_ILi128EEEEEENSB_IJSG_EEEEEENS_6half_tESL_NSA_8TiledMMAINSA_8MMA_AtomIJNSA_20SM100_MMA_F16BF16_SSISL_SL_fLi64ELi128ELNSA_4UMMA5MajorE1ELSQ_1ELNSP_7ScaleInE0ELSR_0EEEEEENSA_6LayoutISE_NSB_IJNSC_ILi0EEESV_SV_EEEEENSB_IJNSA_10UnderscoreESY_SY_EEEEENS7_6detail27Sm100ImplicitGemmTileTraitsINSA_13SM90_TMA_LOADENSA_14ComposedLayoutINSA_7SwizzleILi3ELi4ELi3EEENSA_18smem_ptr_flag_bitsILi16EEENSU_INSB_IJSG_NSC_ILi8EEEEEENSB_IJSD_SG_EEEEEEEvEENS12_INSA_20SM90_TMA_LOAD_IM2COLES1D_vEEEENS_8epilogue10collective18CollectiveEpilogueINS1I_23Sm100TmaWarpSpecializedILi4ELi2ELi16ELb1ELb0EEEJSK_NSB_IJNSU_ISG_SD_EENSU_INSC_ILi32EEESD_EEEEESL_NSB_IJlNSB_IJSD_lllEEESV_EEESL_S1S_NS1I_6fusion15FusionCallbacksIS1M_NS1T_17LinearCombinationISL_fSL_fLNS_15FloatRoundStyleE2EEESK_S1Q_JEEENSA_5SM1004TMEM4LOAD26SM100_TMEM_LOAD_16dp256b4xES13_NS14_INS15_ILi2ELi4ELi3EEES18_NSU_INSB_IJS19_S1O_EEENSB_IJS1O_SD_EEEEEEENSA_17SM75_U32x4_LDSM_NENSA_14SM90_TMA_STOREES27_NSA_17SM90_U32x4_STSM_NENSA_39AutoVectorizingCopyWithAssumedAlignmentILi128EEEEEEvvEEEEvNT_6ParamsE,"",@"SHT_CUDA_INFO"
	.sectionflags	@""
	.align	4


	//----- nvinfo : EIATTR_CUDA_API_VERSION
	.align		4
        /*0000*/ 	.byte	0x04, 0x37
        /*0002*/ 	.short	(.L_31 - .L_30)
.L_30:
        /*0004*/ 	.word	0x00000082


	//----- nvinfo : EIATTR_KPARAM_INFO
	.align		4
.L_31:
        /*0008*/ 	.byte	0x04, 0x17
        /*000a*/ 	.short	(.L_33 - .L_32)
.L_32:
        /*000c*/ 	.word	0x00000000
        /*0010*/ 	.short	0x0000
        /*0012*/ 	.short	0x0000
        /*0014*/ 	.byte	0x00, 0xf0, 0x01, 0x24


	//----- nvinfo : EIATTR_AT_ENTRY_FRAGMENTS
	.align		4
.L_33:
        /*0018*/ 	.byte	0x04, 0x4f
        /*001a*/ 	.short	(.L_35 - .L_34)


	//   ....[0]....
.L_34:
        /*001c*/ 	.word	0x00000006


	//----- nvinfo : EIATTR_RESERVED_SMEM_USED
	.align		4
.L_35:
        /*0020*/ 	.byte	0x01, 0x41
	.zero		2


	//----- nvinfo : EIATTR_SPARSE_MMA_MASK
	.align		4
        /*0024*/ 	.byte	0x03, 0x50
        /*0026*/ 	.short	0x0000


	//----- nvinfo : EIATTR_TCGEN05_1CTA_USED
	.align		4
        /*0028*/ 	.byte	0x01, 0x51
	.zero		2


	//----- nvinfo : EIATTR_MAXREG_COUNT
	.align		4
        /*002c*/ 	.byte	0x03, 0x1b
        /*002e*/ 	.short	0x00ff


	//----- nvinfo : EIATTR_NUM_BARRIERS
	.align		4
        /*0030*/ 	.byte	0x02, 0x4c
        /*0032*/ 	.byte	0x07
	.zero		1


	//----- nvinfo : EIATTR_EXTERNS
	.align		4
        /*0034*/ 	.byte	0x04, 0x0f
        /*0036*/ 	.short	(.L_37 - .L_36)


	//   ....[0]....
	.align		4
.L_36:
        /*0038*/ 	.word	index@(__assertfail)


	//----- nvinfo : EIATTR_MERCURY_ISA_VERSION
	.align		4
.L_37:
        /*003c*/ 	.byte	0x03, 0x5f
        /*003e*/ 	.short	0x0101


	//----- nvinfo : EIATTR_INT_WARP_WIDE_INSTR_OFFSETS
	.align		4
        /*0040*/ 	.byte	0x04, 0x31
        /*0042*/ 	.short	(.L_39 - .L_38)


	//   ....[0]....
.L_38:
        /*0044*/ 	.word	0x00004400


	//   ....[1]....
        /*0048*/ 	.word	0x00004420


	//   ....[2]....
        /*004c*/ 	.word	0x00004450


	//   ....[3]....
        /*0050*/ 	.word	0x000056c0


	//   ....[4]....
        /*0054*/ 	.word	0x00005720


	//   ....[5]....
        /*0058*/ 	.word	0x00005820


	//   ....[6]....
        /*005c*/ 	.word	0x000058a0


	//   ....[7]....
        /*0060*/ 	.word	0x00005980


	//   ....[8]....
        /*0064*/ 	.word	0x00005a00


	//   ....[9]....
        /*0068*/ 	.word	0x00005b10


	//   ....[10]....
        /*006c*/ 	.word	0x00005bc0


	//----- nvinfo : EIATTR_COOP_GROUP_MASK_REGIDS
	.align		4
.L_39:
        /*0070*/ 	.byte	0x04, 0x29
        /*0072*/ 	.short	(.L_41 - .L_40)


	//   ....[0]....
.L_40:
        /*0074*/ 	.word	0xffffffff


	//   ....[1]....
        /*0078*/ 	.word	0xffffffff


	//   ....[2]....
        /*007c*/ 	.word	0xffffffff


	//   ....[3]....
        /*0080*/ 	.word	0xffffffff


	//   ....[4]....
        /*0084*/ 	.word	0xffffffff


	//   ....[5]....
        /*0088*/ 	.word	0xffffffff


	//   ....[6]....
        /*008c*/ 	.word	0xffffffff


	//   ....[7]....
        /*0090*/ 	.word	0xffffffff


	//   ....[8]....
        /*0094*/ 	.word	0xffffffff


	//   ....[9]....
        /*0098*/ 	.word	0xffffffff


	//   ....[10]....
        /*009c*/ 	.word	0xffffffff


	//   ....[11]....
        /*00a0*/ 	.word	0xffffffff


	//----- nvinfo : EIATTR_COOP_GROUP_INSTR_OFFSETS
	.align		4
.L_41:
        /*00a4*/ 	.byte	0x04, 0x28
        /*00a6*/ 	.short	(.L_43 - .L_42)


	//   ....[0]....
.L_42:
        /*00a8*/ 	.word	0x00000090


	//   ....[1]....
        /*00ac*/ 	.word	0x00000500


	//   ....[2]....
        /*00b0*/ 	.word	0x000006f0


	//   ....[3]....
        /*00b4*/ 	.word	0x00000890


	//   ....[4]....
        /*00b8*/ 	.word	0x00000990


	//   ....[5]....
        /*00bc*/ 	.word	0x00000ae0


	//   ....[6]....
        /*00c0*/ 	.word	0x00002890


	//   ....[7]....
        /*00c4*/ 	.word	0x00003760


	//   ....[8]....
        /*00c8*/ 	.word	0x00003970


	//   ....[9]....
        /*00cc*/ 	.word	0x000039a0


	//   ....[10]....
        /*00d0*/ 	.word	0x000042e0


	//   ....[11]....
        /*00d4*/ 	.word	0x00004520


	//----- nvinfo : EIATTR_VRC_CTA_INIT_COUNT
	.align		4
.L_43:
        /*00d8*/ 	.byte	0x02, 0x4a
        /*00da*/ 	.byte	0x80
	.zero		1


	//----- nvinfo : EIATTR_SYSCALL_OFFSETS
	.align		4
        /*00dc*/ 	.byte	0x04, 0x46
        /*00de*/ 	.short	(.L_45 - .L_44)


	//   ....[0]....
.L_44:
        /*00e0*/ 	.word	0x00006e20


	//   ....[1]....
        /*00e4*/ 	.word	0x00006f10


	//   ....[2]....
        /*00e8*/ 	.word	0x00007640


	//   ....[3]....
        /*00ec*/ 	.word	0x00007f00


	//   ....[4]....
        /*00f0*/ 	.word	0x00008770


	//   ....[5]....
        /*00f4*/ 	.word	0x00008fc0


	//----- nvinfo : EIATTR_MBARRIER_INSTR_OFFSETS
	.align		4
.L_45:
        /*00f8*/ 	.byte	0x04, 0x39
        /*00fa*/ 	.short	(.L_47 - .L_46)


	//   ....[0]....
.L_46:
        /*00fc*/ 	.word	0x000005e0
        /*0100*/ 	.word	0x000000ff
        /*0104*/ 	.word	0x00000000
        /*0108*/ 	.short	0x0100
        /*010a*/ 	.byte	0x04
	.zero		1


	//   ....[1]....
        /*010c*/ 	.word	0x000005f0
        /*0110*/ 	.word	0x000000ff
        /*0114*/ 	.word	0x00000040
        /*0118*/ 	.short	0x0100
        /*011a*/ 	.byte	0x04
	.zero		1


	//   ....[2]....
        /*011c*/ 	.word	0x00000600
        /*0120*/ 	.word	0x000000ff
        /*0124*/ 	.word	0x00000008
        /*0128*/ 	.short	0x0100
        /*012a*/ 	.byte	0x04
	.zero		1


	//   ....[3]....
        /*012c*/ 	.word	0x00000610
        /*0130*/ 	.word	0x000000ff
        /*0134*/ 	.word	0x00000048
        /*0138*/ 	.short	0x0100
        /*013a*/ 	.byte	0x04
	.zero		1


	//   ....[4]....
        /*013c*/ 	.word	0x00000620
        /*0140*/ 	.word	0x000000ff
        /*0144*/ 	.word	0x00000010
        /*0148*/ 	.short	0x0100
        /*014a*/ 	.byte	0x04
	.zero		1


	//   ....[5]....
        /*014c*/ 	.word	0x00000630
        /*0150*/ 	.word	0x000000ff
        /*0154*/ 	.word	0x00000050
        /*0158*/ 	.short	0x0100
        /*015a*/ 	.byte	0x04
	.zero		1


	//   ....[6]....
        /*015c*/ 	.word	0x00000640
        /*0160*/ 	.word	0x000000ff
        /*0164*/ 	.word	0x00000018
        /*0168*/ 	.short	0x0100
        /*016a*/ 	.byte	0x04
	.zero		1


	//   ....[7]....
        /*016c*/ 	.word	0x00000650
        /*0170*/ 	.word	0x000000ff
        /*0174*/ 	.word	0x00000058
        /*0178*/ 	.short	0x0100
        /*017a*/ 	.byte	0x04
	.zero		1


	//   ....[8]....
        /*017c*/ 	.word	0x00000660
        /*0180*/ 	.word	0x000000ff
        /*0184*/ 	.word	0x00000020
        /*0188*/ 	.short	0x0100
        /*018a*/ 	.byte	0x04
	.zero		1


	//   ....[9]....
        /*018c*/ 	.word	0x00000670
        /*0190*/ 	.word	0x000000ff
        /*0194*/ 	.word	0x00000060
        /*0198*/ 	.short	0x0100
        /*019a*/ 	.byte	0x04
	.zero		1


	//   ....[10]....
        /*019c*/ 	.word	0x00000680
        /*01a0*/ 	.word	0x000000ff
        /*01a4*/ 	.word	0x00000028
        /*01a8*/ 	.short	0x0100
        /*01aa*/ 	.byte	0x04
	.zero		1


	//   ....[11]....
        /*01ac*/ 	.word	0x00000690
        /*01b0*/ 	.word	0x000000ff
        /*01b4*/ 	.word	0x00000068
        /*01b8*/ 	.short	0x0100
        /*01ba*/ 	.byte	0x04
	.zero		1


	//   ....[12]....
        /*01bc*/ 	.word	0x000006a0
        /*01c0*/ 	.word	0x000000ff
        /*01c4*/ 	.word	0x00000030
        /*01c8*/ 	.short	0x0100
        /*01ca*/ 	.byte	0x04
	.zero		1


	//   ....[13]....
        /*01cc*/ 	.word	0x000006b0
        /*01d0*/ 	.word	0x000000ff
        /*01d4*/ 	.word	0x00000070
        /*01d8*/ 	.short	0x0100
        /*01da*/ 	.byte	0x04
	.zero		1


	//   ....[14]....
        /*01dc*/ 	.word	0x000006c0
        /*01e0*/ 	.word	0x000000ff
        /*01e4*/ 	.word	0x00000038
        /*01e8*/ 	.short	0x0100
        /*01ea*/ 	.byte	0x04
	.zero		1


	//   ....[15]....
        /*01ec*/ 	.word	0x000006d0
        /*01f0*/ 	.word	0x000000ff
        /*01f4*/ 	.word	0x00000078
        /*01f8*/ 	.short	0x0100
        /*01fa*/ 	.byte	0x04
	.zero		1


	//   ....[16]....
        /*01fc*/ 	.word	0x00000800
        /*0200*/ 	.word	0x000000ff
        /*0204*/ 	.word	0x00000080
        /*0208*/ 	.short	0x0100
        /*020a*/ 	.byte	0x04
	.zero		1


	//   ....[17]....
        /*020c*/ 	.word	0x00000810
        /*0210*/ 	.word	0x000000ff
        /*0214*/ 	.word	0x000000a0
        /*0218*/ 	.short	0x0100
        /*021a*/ 	.byte	0x04
	.zero		1


	//   ....[18]....
        /*021c*/ 	.word	0x00000820
        /*0220*/ 	.word	0x000000ff
        /*0224*/ 	.word	0x00000088
        /*0228*/ 	.short	0x0100
        /*022a*/ 	.byte	0x04
	.zero		1


	//   ....[19]....
        /*022c*/ 	.word	0x00000830
        /*0230*/ 	.word	0x000000ff
        /*0234*/ 	.word	0x000000a8
        /*0238*/ 	.short	0x0100
        /*023a*/ 	.byte	0x04
	.zero		1


	//   ....[20]....
        /*023c*/ 	.word	0x00000840
        /*0240*/ 	.word	0x000000ff
        /*0244*/ 	.word	0x00000090
        /*0248*/ 	.short	0x0100
        /*024a*/ 	.byte	0x04
	.zero		1


	//   ....[21]....
        /*024c*/ 	.word	0x00000850
        /*0250*/ 	.word	0x000000ff
        /*0254*/ 	.word	0x000000b0
        /*0258*/ 	.short	0x0100
        /*025a*/ 	.byte	0x04
	.zero		1


	//   ....[22]....
        /*025c*/ 	.word	0x00000860
        /*0260*/ 	.word	0x000000ff
        /*0264*/ 	.word	0x00000098
        /*0268*/ 	.short	0x0100
        /*026a*/ 	.byte	0x04
	.zero		1


	//   ....[23]....
        /*026c*/ 	.word	0x00000870
        /*0270*/ 	.word	0x000000ff
        /*0274*/ 	.word	0x000000b8
        /*0278*/ 	.short	0x0100
        /*027a*/ 	.byte	0x04
	.zero		1


	//   ....[24]....
        /*027c*/ 	.word	0x00000960
        /*0280*/ 	.word	0x000000ff
        /*0284*/ 	.word	0x000000c0
        /*0288*/ 	.short	0x0100
        /*028a*/ 	.byte	0x06
	.zero		1


	//   ....[25]....
        /*028c*/ 	.word	0x00000970
        /*0290*/ 	.word	0x000000ff
        /*0294*/ 	.word	0x000000c8
        /*0298*/ 	.short	0x0100
        /*029a*/ 	.byte	0x06
	.zero		1


	//   ....[26]....
        /*029c*/ 	.word	0x00000ab0
        /*02a0*/ 	.word	0x000000ff
        /*02a4*/ 	.word	0x000000d0
        /*02a8*/ 	.short	0x0100
        /*02aa*/ 	.byte	0x06
	.zero		1


	//   ....[27]....
        /*02ac*/ 	.word	0x00000ac0
        /*02b0*/ 	.word	0x000000ff
        /*02b4*/ 	.word	0x000000d8
        /*02b8*/ 	.short	0x0100
        /*02ba*/ 	.byte	0x06
	.zero		1


	//   ....[28]....
        /*02bc*/ 	.word	0x00000c10
        /*02c0*/ 	.word	0x000000ff
        /*02c4*/ 	.word	0x000000e0
        /*02c8*/ 	.short	0x0100
        /*02ca*/ 	.byte	0x04
	.zero		1


	//   ....[29]....
        /*02cc*/ 	.word	0x00000c20
        /*02d0*/ 	.word	0x000000ff
        /*02d4*/ 	.word	0x000000f0
        /*02d8*/ 	.short	0x0100
        /*02da*/ 	.byte	0x04
	.zero		1


	//   ....[30]....
        /*02dc*/ 	.word	0x00000c30
        /*02e0*/ 	.word	0x000000ff
        /*02e4*/ 	.word	0x000000e8
        /*02e8*/ 	.short	0x0100
        /*02ea*/ 	.byte	0x04
	.zero		1


	//   ....[31]....
        /*02ec*/ 	.word	0x00000c40
        /*02f0*/ 	.word	0x000000ff
        /*02f4*/ 	.word	0x000000f8
        /*02f8*/ 	.short	0x0100
        /*02fa*/ 	.byte	0x04
	.zero		1


	//   ....[32]....
        /*02fc*/ 	.word	0x00001a40
        /*0300*/ 	.word	0x000000ff
        /*0304*/ 	.word	0x00000040
        /*0308*/ 	.short	0x010a
        /*030a*/ 	.byte	0x08
	.zero		1


	//   ....[33]....
        /*030c*/ 	.word	0x00001dd0
        /*0310*/ 	.word	0x000000ff
        /*0314*/ 	.word	0x00000040
        /*0318*/ 	.short	0x010a
        /*031a*/ 	.byte	0x31
	.zero		1


	//   ....[34]....
        /*031c*/ 	.word	0x00001f40
        /*0320*/ 	.word	0x000000ff
        /*0324*/ 	.word	0x00000040
        /*0328*/ 	.short	0x010a
        /*032a*/ 	.byte	0x08
	.zero		1


	//   ....[35]....
        /*032c*/ 	.word	0x00002240
        /*0330*/ 	.word	0x000000ff
        /*0334*/ 	.word	0x000000c8
        /*0338*/ 	.short	0x0101
        /*033a*/ 	.byte	0x2c
	.zero		1


	//   ....[36]....
        /*033c*/ 	.word	0x00002270
        /*0340*/ 	.word	0x000000ff
        /*0344*/ 	.word	0x00000040
        /*0348*/ 	.short	0x010a
        /*034a*/ 	.byte	0x04
	.zero		1


	//   ....[37]....
        /*034c*/ 	.word	0x00002440
        /*0350*/ 	.word	0x000000ff
        /*0354*/ 	.word	0x00000040
        /*0358*/ 	.short	0x010a
        /*035a*/ 	.byte	0x29
	.zero		1


	//   ....[38]....
        /*035c*/ 	.word	0x000025b0
        /*0360*/ 	.word	0x000000ff
        /*0364*/ 	.word	0x00000040
        /*0368*/ 	.short	0x010a
        /*036a*/ 	.byte	0x08
	.zero		1


	//   ....[39]....
        /*036c*/ 	.word	0x000028a0
        /*0370*/ 	.word	0x000000ff
        /*0374*/ 	.word	0x000000d0
        /*0378*/ 	.short	0x010a
        /*037a*/ 	.byte	0x2c
	.zero		1


	//   ....[40]....
        /*037c*/ 	.word	0x00002960
        /*0380*/ 	.word	0x000000ff
        /*0384*/ 	.word	0x00000000
        /*0388*/ 	.short	0x0101
        /*038a*/ 	.byte	0x04
	.zero		1


	//   ....[41]....
        /*038c*/ 	.word	0x00002f50
        /*0390*/ 	.word	0x000000ff
        /*0394*/ 	.word	0x00000000
        /*0398*/ 	.short	0x010a
        /*039a*/ 	.byte	0x04
	.zero		1


	//   ....[42]....
        /*039c*/ 	.word	0x00002ff0
        /*03a0*/ 	.word	0x000000ff
        /*03a4*/ 	.word	0x00000000
        /*03a8*/ 	.short	0x010a
        /*03aa*/ 	.byte	0x05
	.zero		1


	//   ....[43]....
        /*03ac*/ 	.word	0x00003090
        /*03b0*/ 	.word	0x000000ff
        /*03b4*/ 	.word	0x00000000
        /*03b8*/ 	.short	0x010a
        /*03ba*/ 	.byte	0x05
	.zero		1


	//   ....[44]....
        /*03bc*/ 	.word	0x00003130
        /*03c0*/ 	.word	0x000000ff
        /*03c4*/ 	.word	0x00000000
        /*03c8*/ 	.short	0x010a
        /*03ca*/ 	.byte	0x05
	.zero		1


	//   ....[45]....
        /*03cc*/ 	.word	0x000031d0
        /*03d0*/ 	.word	0x000000ff
        /*03d4*/ 	.word	0x00000000
        /*03d8*/ 	.short	0x010a
        /*03da*/ 	.byte	0x05
	.zero		1


	//   ....[46]....
        /*03dc*/ 	.word	0x00003270
        /*03e0*/ 	.word	0x000000ff
        /*03e4*/ 	.word	0x00000000
        /*03e8*/ 	.short	0x010a
        /*03ea*/ 	.byte	0x05
	.zero		1


	//   ....[47]....
        /*03ec*/ 	.word	0x00003310
        /*03f0*/ 	.word	0x000000ff
        /*03f4*/ 	.word	0x00000000
        /*03f8*/ 	.short	0x010a
        /*03fa*/ 	.byte	0x05
	.zero		1


	//   ....[48]....
        /*03fc*/ 	.word	0x000033c0
        /*0400*/ 	.word	0x00000000
        /*0404*/ 	.word	0x00000000
        /*0408*/ 	.short	0x010a
        /*040a*/ 	.byte	0xff
	.zero		1


	//   ....[49]....
        /*040c*/ 	.word	0x00003510
        /*0410*/ 	.word	0x000000ff
        /*0414*/ 	.word	0x000000d8
        /*0418*/ 	.short	0x010a
        /*041a*/ 	.byte	0x04
	.zero		1


	//   ....[50]....
        /*041c*/ 	.word	0x000035b0
        /*0420*/ 	.word	0x000000ff
        /*0424*/ 	.word	0x000000d0
        /*0428*/ 	.short	0x010a
        /*042a*/ 	.byte	0x04
	.zero		1


	//   ....[51]....
        /*042c*/ 	.word	0x00003650
        /*0430*/ 	.word	0x000000ff
        /*0434*/ 	.word	0x00000000
        /*0438*/ 	.short	0x0101
        /*043a*/ 	.byte	0x05
	.zero		1


	//   ....[52]....
        /*043c*/ 	.word	0x00003690
        /*0440*/ 	.word	0x000000ff
        /*0444*/ 	.word	0x000000d8
        /*0448*/ 	.short	0x0106
        /*044a*/ 	.byte	0x04
	.zero		1


	//   ....[53]....
        /*044c*/ 	.word	0x000036d0
        /*0450*/ 	.word	0x00000000
        /*0454*/ 	.word	0x000000d8
        /*0458*/ 	.short	0x010a
        /*045a*/ 	.byte	0xff
	.zero		1


	//   ....[54]....
        /*045c*/ 	.word	0x00003c20
        /*0460*/ 	.word	0x000000ff
        /*0464*/ 	.word	0x000000d0
        /*0468*/ 	.short	0x010a
        /*046a*/ 	.byte	0x15
	.zero		1


	//   ....[55]....
        /*046c*/ 	.word	0x00003cd0
        /*0470*/ 	.word	0x000000ff
        /*0474*/ 	.word	0x00000000
        /*0478*/ 	.short	0x0101
        /*047a*/ 	.byte	0x23
	.zero		1


	//   ....[56]....
        /*047c*/ 	.word	0x00003ce0
        /*0480*/ 	.word	0x000000ff
        /*0484*/ 	.word	0x000000f0
        /*0488*/ 	.short	0x010a
        /*048a*/ 	.byte	0x19
	.zero		1


	//   ....[57]....
        /*048c*/ 	.word	0x00003da0
        /*0490*/ 	.word	0x000000ff
        /*0494*/ 	.word	0x00000000
        /*0498*/ 	.short	0x010a
        /*049a*/ 	.byte	0x04
	.zero		1


	//   ....[58]....
        /*049c*/ 	.word	0x00003e00
        /*04a0*/ 	.word	0x000000ff
        /*04a4*/ 	.word	0x00000000
        /*04a8*/ 	.short	0x010a
        /*04aa*/ 	.byte	0x11
	.zero		1


	//   ....[59]....
        /*04ac*/ 	.word	0x00003f50
        /*04b0*/ 	.word	0x000000ff
        /*04b4*/ 	.word	0x00000000
        /*04b8*/ 	.short	0x010a
        /*04ba*/ 	.byte	0x04
	.zero		1


	//   ....[60]....
        /*04bc*/ 	.word	0x00004230
        /*04c0*/ 	.word	0x000000ff
        /*04c4*/ 	.word	0x00000000
        /*04c8*/ 	.short	0x010a
        /*04ca*/ 	.byte	0x04
	.zero		1


	//   ....[61]....
        /*04cc*/ 	.word	0x000042c0
        /*04d0*/ 	.word	0x000000ff
        /*04d4*/ 	.word	0x00000000
        /*04d8*/ 	.short	0x010a
        /*04da*/ 	.byte	0x04
	.zero		1


	//   ....[62]....
        /*04dc*/ 	.word	0x00004aa0
        /*04e0*/ 	.word	0x000000ff
        /*04e4*/ 	.word	0x000000d0
        /*04e8*/ 	.short	0x010a
        /*04ea*/ 	.byte	0x14
	.zero		1


	//   ....[63]....
        /*04ec*/ 	.word	0x00004b30
        /*04f0*/ 	.word	0x000000ff
        /*04f4*/ 	.word	0x00000000
        /*04f8*/ 	.short	0x0101
        /*04fa*/ 	.byte	0x30
	.zero		1


	//   ....[64]....
        /*04fc*/ 	.word	0x00005070
        /*0500*/ 	.word	0x000000ff
        /*0504*/ 	.word	0x000000c8
        /*0508*/ 	.short	0x010a
        /*050a*/ 	.byte	0x14
	.zero		1


	//   ....[65]....
        /*050c*/ 	.word	0x00005660
        /*0510*/ 	.word	0x000000ff
        /*0514*/ 	.word	0x000000a0
        /*0518*/ 	.short	0x010a
        /*051a*/ 	.byte	0x14
	.zero		1


	//   ....[66]....
        /*051c*/ 	.word	0x000057d0
        /*0520*/ 	.word	0x000000ff
        /*0524*/ 	.word	0x00000080
        /*0528*/ 	.short	0x010b
        /*052a*/ 	.byte	0x14
	.zero		1


	//   ....[67]....
        /*052c*/ 	.word	0x000057e0
        /*0530*/ 	.word	0x000000ff
        /*0534*/ 	.word	0x00000000
        /*0538*/ 	.short	0x0101
        /*053a*/ 	.byte	0x36
	.zero		1


	//   ....[68]....
        /*053c*/ 	.word	0x000057f0
        /*0540*/ 	.word	0x000000ff
        /*0544*/ 	.word	0x000000a8
        /*0548*/ 	.short	0x010a
        /*054a*/ 	.byte	0x14
	.zero		1


	//   ....[69]....
        /*054c*/ 	.word	0x00005930
        /*0550*/ 	.word	0x000000ff
        /*0554*/ 	.word	0x00000088
        /*0558*/ 	.short	0x010b
        /*055a*/ 	.byte	0x14
	.zero		1


	//   ....[70]....
        /*055c*/ 	.word	0x00005940
        /*0560*/ 	.word	0x000000ff
        /*0564*/ 	.word	0x00000000
        /*0568*/ 	.short	0x0101
        /*056a*/ 	.byte	0x35
	.zero		1


	//   ....[71]....
        /*056c*/ 	.word	0x00005950
        /*0570*/ 	.word	0x000000ff
        /*0574*/ 	.word	0x000000b0
        /*0578*/ 	.short	0x010a
        /*057a*/ 	.byte	0x14
	.zero		1


	//   ....[72]....
        /*057c*/ 	.word	0x00005a90
        /*0580*/ 	.word	0x000000ff
        /*0584*/ 	.word	0x00000090
        /*0588*/ 	.short	0x010b
        /*058a*/ 	.byte	0x14
	.zero		1


	//   ....[73]....
        /*058c*/ 	.word	0x00005aa0
        /*0590*/ 	.word	0x000000ff
        /*0594*/ 	.word	0x00000000
        /*0598*/ 	.short	0x0101
        /*059a*/ 	.byte	0x34
	.zero		1


	//   ....[74]....
        /*059c*/ 	.word	0x00005ac0
        /*05a0*/ 	.word	0x000000ff
        /*05a4*/ 	.word	0x000000b8
        /*05a8*/ 	.short	0x010a
        /*05aa*/ 	.byte	0x14
	.zero		1


	//   ....[75]....
        /*05ac*/ 	.word	0x00005c70
        /*05b0*/ 	.word	0x000000ff
        /*05b4*/ 	.word	0x00000098
        /*05b8*/ 	.short	0x010b
        /*05ba*/ 	.byte	0x14
	.zero		1


	//   ....[76]....
        /*05bc*/ 	.word	0x00005c80
        /*05c0*/ 	.word	0x000000ff
        /*05c4*/ 	.word	0x00000000
        /*05c8*/ 	.short	0x0101
        /*05ca*/ 	.byte	0x33
	.zero		1


	//   ....[77]....
        /*05cc*/ 	.word	0x00005cb0
        /*05d0*/ 	.word	0x000000ff
        /*05d4*/ 	.word	0x000000a0
        /*05d8*/ 	.short	0x010a
        /*05da*/ 	.byte	0x14
	.zero		1


	//   ....[78]....
        /*05dc*/ 	.word	0x00005cd0
        /*05e0*/ 	.word	0x000000ff
        /*05e4*/ 	.word	0x000000a8
        /*05e8*/ 	.short	0x010a
        /*05ea*/ 	.byte	0x14
	.zero		1


	//   ....[79]....
        /*05ec*/ 	.word	0x00005cf0
        /*05f0*/ 	.word	0x000000ff
        /*05f4*/ 	.word	0x000000b0
        /*05f8*/ 	.short	0x010a
        /*05fa*/ 	.byte	0x14
	.zero		1


	//   ....[80]....
        /*05fc*/ 	.word	0x00005d30
        /*0600*/ 	.word	0x00000000
        /*0604*/ 	.word	0x000000b8
        /*0608*/ 	.short	0x010a
        /*060a*/ 	.byte	0xff
	.zero		1


	//   ....[81]....
        /*060c*/ 	.word	0x000060c0
        /*0610*/ 	.word	0x000000ff
        /*0614*/ 	.word	0x000000d0
        /*0618*/ 	.short	0x010a
        /*061a*/ 	.byte	0x31
	.zero		1


	//   ....[82]....
        /*061c*/ 	.word	0x00006180
        /*0620*/ 	.word	0x000000ff
        /*0624*/ 	.word	0x00000000
        /*0628*/ 	.short	0x0101
        /*062a*/ 	.byte	0x04
	.zero		1


	//   ....[83]....
        /*062c*/ 	.word	0x00007380
        /*0630*/ 	.word	0x000000ff
        /*0634*/ 	.word	0x00000080
        /*0638*/ 	.short	0x010a
        /*063a*/ 	.byte	0x31
	.zero		1


	//   ....[84]....
        /*063c*/ 	.word	0x000073a0
        /*0640*/ 	.word	0x00000043
        /*0644*/ 	.word	0x000000e0
        /*0648*/ 	.short	0x010a
        /*064a*/ 	.byte	0xff
	.zero		1


	//   ....[85]....
        /*064c*/ 	.word	0x00007460
        /*0650*/ 	.word	0x000000ff
        /*0654*/ 	.word	0x00000080
        /*0658*/ 	.short	0x010a
        /*065a*/ 	.byte	0x31
	.zero		1


	//   ....[86]....
        /*065c*/ 	.word	0x00007520
        /*0660*/ 	.word	0x00000043
        /*0664*/ 	.word	0x000000e0
        /*0668*/ 	.short	0x010a
        /*066a*/ 	.byte	0xff
	.zero		1


	//   ....[87]....
        /*066c*/ 	.word	0x00007c70
        /*0670*/ 	.word	0x00000000
        /*0674*/ 	.word	0x00000000
        /*0678*/ 	.short	0x0101
        /*067a*/ 	.byte	0xff
	.zero		1


	//   ....[88]....
        /*067c*/ 	.word	0x00007c80
        /*0680*/ 	.word	0x00000004
        /*0684*/ 	.word	0x00000080
        /*0688*/ 	.short	0x010a
        /*068a*/ 	.byte	0xff
	.zero		1


	//   ....[89]....
        /*068c*/ 	.word	0x00007d30
        /*0690*/ 	.word	0x00000004
        /*0694*/ 	.word	0x00000080
        /*0698*/ 	.short	0x010a
        /*069a*/ 	.byte	0xff
	.zero		1


	//   ....[90]....
        /*069c*/ 	.word	0x000084e0
        /*06a0*/ 	.word	0x00000000
        /*06a4*/ 	.word	0x00000000
        /*06a8*/ 	.short	0x0101
        /*06aa*/ 	.byte	0xff
	.zero		1


	//   ....[91]....
        /*06ac*/ 	.word	0x00008500
        /*06b0*/ 	.word	0x00000002
        /*06b4*/ 	.word	0x00000080
        /*06b8*/ 	.short	0x010a
        /*06ba*/ 	.byte	0xff
	.zero		1


	//   ....[92]....
        /*06bc*/ 	.word	0x000085a0
        /*06c0*/ 	.word	0x00000002
        /*06c4*/ 	.word	0x00000080
        /*06c8*/ 	.short	0x010a
        /*06ca*/ 	.byte	0xff
	.zero		1


	//   ....[93]....
        /*06cc*/ 	.word	0x00008d40
        /*06d0*/ 	.word	0x00000000
        /*06d4*/ 	.word	0x00000000
        /*06d8*/ 	.short	0x0101
        /*06da*/ 	.byte	0xff
	.zero		1


	//   ....[94]....
        /*06dc*/ 	.word	0x00008d60
        /*06e0*/ 	.word	0x00000003
        /*06e4*/ 	.word	0x00000080
        /*06e8*/ 	.short	0x010a
        /*06ea*/ 	.byte	0xff
	.zero		1


	//   ....[95]....
        /*06ec*/ 	.word	0x00008e00
        /*06f0*/ 	.word	0x00000003
        /*06f4*/ 	.word	0x00000080
        /*06f8*/ 	.short	0x010a
        /*06fa*/ 	.byte	0xff
	.zero		1


	//   ....[96]....
        /*06fc*/ 	.word	0x00009200
        /*0700*/ 	.word	0x000000ff
        /*0704*/ 	.word	0x00000000
        /*0708*/ 	.short	0x0101
        /*070a*/ 	.byte	0x04
	.zero		1


	//   ....[97]....
        /*070c*/ 	.word	0x00009600
        /*0710*/ 	.word	0x00000000
        /*0714*/ 	.word	0x00000000
        /*0718*/ 	.short	0x0101
        /*071a*/ 	.byte	0xff
	.zero		1


	//   ....[98]....
        /*071c*/ 	.word	0x00009880
        /*0720*/ 	.word	0x000000ff
        /*0724*/ 	.word	0x00000000
        /*0728*/ 	.short	0x0101
        /*072a*/ 	.byte	0x04
	.zero		1


	//   ....[99]....
        /*072c*/ 	.word	0x000098b0
        /*0730*/ 	.word	0x00000000
        /*0734*/ 	.word	0x00000040
        /*0738*/ 	.short	0x010a
        /*073a*/ 	.byte	0xff
	.zero		1


	//   ....[100]....
        /*073c*/ 	.word	0x00009910
        /*0740*/ 	.word	0x00000000
        /*0744*/ 	.word	0x00000040
        /*0748*/ 	.short	0x010a
        /*074a*/ 	.byte	0xff
	.zero		1


	//   ....[101]....
        /*074c*/ 	.word	0x00009970
        /*0750*/ 	.word	0x00000000
        /*0754*/ 	.word	0x000000d0
        /*0758*/ 	.short	0x010a
        /*075a*/ 	.byte	0xff
	.zero		1


	//   ....[102]....
        /*075c*/ 	.word	0x000099d0
        /*0760*/ 	.word	0x00000000
        /*0764*/ 	.word	0x00000000
        /*0768*/ 	.short	0x010a
        /*076a*/ 	.byte	0xff
	.zero		1


	//   ....[103]....
        /*076c*/ 	.word	0x00009a30
        /*0770*/ 	.word	0x00000000
        /*0774*/ 	.word	0x00000000
        /*0778*/ 	.short	0x010a
        /*077a*/ 	.byte	0xff
	.zero		1


	//   ....[104]....
        /*077c*/ 	.word	0x00009a90
        /*0780*/ 	.word	0x00000000
        /*0784*/ 	.word	0x00000000
        /*0788*/ 	.short	0x010a
        /*078a*/ 	.byte	0xff
	.zero		1


	//   ....[105]....
        /*078c*/ 	.word	0x00009af0
        /*0790*/ 	.word	0x00000000
        /*0794*/ 	.word	0x00000000
        /*0798*/ 	.short	0x010a
        /*079a*/ 	.byte	0xff
	.zero		1


	//   ....[106]....
        /*079c*/ 	.word	0x00009b50
        /*07a0*/ 	.word	0x00000000
        /*07a4*/ 	.word	0x00000000
        /*07a8*/ 	.short	0x010a
        /*07aa*/ 	.byte	0xff
	.zero		1


	//   ....[107]....
        /*07ac*/ 	.word	0x00009bb0
        /*07b0*/ 	.word	0x00000000
        /*07b4*/ 	.word	0x00000000
        /*07b8*/ 	.short	0x010a
        /*07ba*/ 	.byte	0xff
	.zero		1


	//   ....[108]....
        /*07bc*/ 	.word	0x00009c10
        /*07c0*/ 	.word	0x00000000
        /*07c4*/ 	.word	0x00000000
        /*07c8*/ 	.short	0x010a
        /*07ca*/ 	.byte	0xff
	.zero		1


	//   ....[109]....
        /*07cc*/ 	.word	0x00009c70
        /*07d0*/ 	.word	0x00000004
        /*07d4*/ 	.word	0x000000d8
        /*07d8*/ 	.short	0x010a
        /*07da*/ 	.byte	0xff
	.zero		1


	//   ....[110]....
        /*07dc*/ 	.word	0x00009cd0
        /*07e0*/ 	.word	0x00000004
        /*07e4*/ 	.word	0x000000d0
        /*07e8*/ 	.short	0x010a
        /*07ea*/ 	.byte	0xff
	.zero		1


	//   ....[111]....
        /*07ec*/ 	.word	0x00009d30
        /*07f0*/ 	.word	0x00000000
        /*07f4*/ 	.word	0x000000d0
        /*07f8*/ 	.short	0x010a
        /*07fa*/ 	.byte	0xff
	.zero		1


	//   ....[112]....
        /*07fc*/ 	.word	0x00009d90
        /*0800*/ 	.word	0x00000000
        /*0804*/ 	.word	0x000000f0
        /*0808*/ 	.short	0x010a
        /*080a*/ 	.byte	0xff
	.zero		1


	//   ....[113]....
        /*080c*/ 	.word	0x00009df0
        /*0810*/ 	.word	0x00000000
        /*0814*/ 	.word	0x00000000
        /*0818*/ 	.short	0x010a
        /*081a*/ 	.byte	0xff
	.zero		1


	//   ....[114]....
        /*081c*/ 	.word	0x00009e50
        /*0820*/ 	.word	0x00000000
        /*0824*/ 	.word	0x00000000
        /*0828*/ 	.short	0x010a
        /*082a*/ 	.byte	0xff
	.zero		1


	//   ....[115]....
        /*082c*/ 	.word	0x00009eb0
        /*0830*/ 	.word	0x00000000
        /*0834*/ 	.word	0x00000000
        /*0838*/ 	.short	0x010a
        /*083a*/ 	.byte	0xff
	.zero		1


	//   ....[116]....
        /*083c*/ 	.word	0x00009f10
        /*0840*/ 	.word	0x00000000
        /*0844*/ 	.word	0x000000d0
        /*0848*/ 	.short	0x010a
        /*084a*/ 	.byte	0xff
	.zero		1


	//   ....[117]....
        /*084c*/ 	.word	0x00009f70
        /*0850*/ 	.word	0x00000003
        /*0854*/ 	.word	0x000000c8
        /*0858*/ 	.short	0x010a
        /*085a*/ 	.byte	0xff
	.zero		1


	//   ....[118]....
        /*085c*/ 	.word	0x00009fd0
        /*0860*/ 	.word	0x00000000
        /*0864*/ 	.word	0x000000a0
        /*0868*/ 	.short	0x010a
        /*086a*/ 	.byte	0xff
	.zero		1


	//   ....[119]....
        /*086c*/ 	.word	0x0000a030
        /*0870*/ 	.word	0x00000000
        /*0874*/ 	.word	0x000000a8
        /*0878*/ 	.short	0x010a
        /*087a*/ 	.byte	0xff
	.zero		1


	//   ....[120]....
        /*087c*/ 	.word	0x0000a090
        /*0880*/ 	.word	0x00000000
        /*0884*/ 	.word	0x000000b0
        /*0888*/ 	.short	0x010a
        /*088a*/ 	.byte	0xff
	.zero		1


	//   ....[121]....
        /*088c*/ 	.word	0x0000a0f0
        /*0890*/ 	.word	0x00000000
        /*0894*/ 	.word	0x000000b8
        /*0898*/ 	.short	0x010a
        /*089a*/ 	.byte	0xff
	.zero		1


	//   ....[122]....
        /*089c*/ 	.word	0x0000a150
        /*08a0*/ 	.word	0x00000000
        /*08a4*/ 	.word	0x000000a0
        /*08a8*/ 	.short	0x010a
        /*08aa*/ 	.byte	0xff
	.zero		1


	//   ....[123]....
        /*08ac*/ 	.word	0x0000a1b0
        /*08b0*/ 	.word	0x00000000
        /*08b4*/ 	.word	0x000000a8
        /*08b8*/ 	.short	0x010a
        /*08ba*/ 	.byte	0xff
	.zero		1


	//   ....[124]....
        /*08bc*/ 	.word	0x0000a210
        /*08c0*/ 	.word	0x00000000
        /*08c4*/ 	.word	0x000000b0
        /*08c8*/ 	.short	0x010a
        /*08ca*/ 	.byte	0xff
	.zero		1


	//   ....[125]....
        /*08cc*/ 	.word	0x0000a270
        /*08d0*/ 	.word	0x00000000
        /*08d4*/ 	.word	0x000000d0
        /*08d8*/ 	.short	0x010a
        /*08da*/ 	.byte	0xff
	.zero		1


	//   ....[126]....
        /*08dc*/ 	.word	0x0000a2d0
        /*08e0*/ 	.word	0x00000002
        /*08e4*/ 	.word	0x00000080
        /*08e8*/ 	.short	0x010a
        /*08ea*/ 	.byte	0xff
	.zero		1


	//   ....[127]....
        /*08ec*/ 	.word	0x0000a320
        /*08f0*/ 	.word	0x00000043
        /*08f4*/ 	.word	0x000000e0
        /*08f8*/ 	.short	0x010a
        /*08fa*/ 	.byte	0xff
	.zero		1


	//   ....[128]....
        /*08fc*/ 	.word	0x0000a370
        /*0900*/ 	.word	0x00000004
        /*0904*/ 	.word	0x00000080
        /*0908*/ 	.short	0x010a
        /*090a*/ 	.byte	0xff
	.zero		1


	//   ....[129]....
        /*090c*/ 	.word	0x0000a3c0
        /*0910*/ 	.word	0x00000002
        /*0914*/ 	.word	0x00000080
        /*0918*/ 	.short	0x010a
        /*091a*/ 	.byte	0xff
	.zero		1


	//   ....[130]....
        /*091c*/ 	.word	0x0000a410
        /*0920*/ 	.word	0x00000003
        /*0924*/ 	.word	0x00000080
        /*0928*/ 	.short	0x010a
        /*092a*/ 	.byte	0xff
	.zero		1


	//----- nvinfo : EIATTR_NUM_MBARRIERS
	.align		4
.L_47:
        /*092c*/ 	.byte	0x03, 0x38
        /*092e*/ 	.short	0x0020


	//----- nvinfo : EIATTR_EXIT_INSTR_OFFSETS
	.align		4
        /*0930*/ 	.byte	0x04, 0x1c
        /*0932*/ 	.short	(.L_49 - .L_48)


	//   ....[0]....
.L_48:
        /*0934*/ 	.word	0x000033f0


	//   ....[1]....
        /*0938*/ 	.word	0x000036a0


	//   ....[2]....
        /*093c*/ 	.word	0x00003700


	//   ....[3]....
        /*0940*/ 	.word	0x00004530


	//   ....[4]....
        /*0944*/ 	.word	0x00005d60


	//   ....[5]....
        /*0948*/ 	.word	0x00005da0


	//   ....[6]....
        /*094c*/ 	.word	0x00009760


	//   ....[7]....
        /*0950*/ 	.word	0x000097e0


	//   ....[8]....
        /*0954*/ 	.word	0x00009810


	//   ....[9]....
        /*0958*/ 	.word	0x00009890


	//----- nvinfo : EIATTR_MAX_THREADS
	.align		4
.L_49:
        /*095c*/ 	.byte	0x04, 0x05
        /*095e*/ 	.short	(.L_51 - .L_50)
.L_50:
        /*0960*/ 	.word	0x00000100
        /*0964*/ 	.word	0x00000001
        /*0968*/ 	.word	0x00000001


	//----- nvinfo : EIATTR_CRS_STACK_SIZE
	.align		4
.L_51:
        /*096c*/ 	.byte	0x04, 0x1e
        /*096e*/ 	.short	(.L_53 - .L_52)
.L_52:
        /*0970*/ 	.word	0x00000000


	//----- nvinfo : EIATTR_CBANK_PARAM_SIZE
	.align		4
.L_53:
        /*0974*/ 	.byte	0x03, 0x19
        /*0976*/ 	.short	0x0900


	//----- nvinfo : EIATTR_PARAM_CBANK
	.align		4
        /*0978*/ 	.byte	0x04, 0x0a
        /*097a*/ 	.short	(.L_55 - .L_54)
	.align		4
.L_54:
        /*097c*/ 	.word	index@(.nv.constant0._ZN7cutlass13device_kernelINS_4conv6kernel13ConvUniversalINS1_16ConvProblemShapeILNS1_8OperatorE2ELi3EEENS1_10collective14CollectiveConvINS1_47MainloopSm100TmaUmmaWarpSpecializedImplicitGemmILS5_2ELi8ELi3ELi1ELi2EN4cute5tupleIJNSA_1CILi1EEESD_SD_EEEEENSB_IJNSC_ILi64EEENSB_IJNSC_ILi128EEEEEENSB_IJSG_EEEEEENS_6half_tESL_NSA_8TiledMMAINSA_8MMA_AtomIJNSA_20SM100_MMA_F16BF16_SSISL_SL_fLi64ELi128ELNSA_4UMMA5MajorE1ELSQ_1ELNSP_7ScaleInE0ELSR_0EEEEEENSA_6LayoutISE_NSB_IJNSC_ILi0EEESV_SV_EEEEENSB_IJNSA_10UnderscoreESY_SY_EEEEENS7_6detail27Sm100ImplicitGemmTileTraitsINSA_13SM90_TMA_LOADENSA_14ComposedLayoutINSA_7SwizzleILi3ELi4ELi3EEENSA_18smem_ptr_flag_bitsILi16EEENSU_INSB_IJSG_NSC_ILi8EEEEEENSB_IJSD_SG_EEEEEEEvEENS12_INSA_20SM90_TMA_LOAD_IM2COLES1D_vEEEENS_8epilogue10collective18CollectiveEpilogueINS1I_23Sm100TmaWarpSpecializedILi4ELi2ELi16ELb1ELb0EEEJSK_NSB_IJNSU_ISG_SD_EENSU_INSC_ILi32EEESD_EEEEESL_NSB_IJlNSB_IJSD_lllEEESV_EEESL_S1S_NS1I_6fusion15FusionCallbacksIS1M_NS1T_17LinearCombinationISL_fSL_fLNS_15FloatRoundStyleE2EEESK_S1Q_JEEENSA_5SM1004TMEM4LOAD26SM100_TMEM_LOAD_16dp256b4xES13_NS14_INS15_ILi2ELi4ELi3EEES18_NSU_INSB_IJS19_S1O_EEENSB_IJS1O_SD_EEEEEEENSA_17SM75_U32x4_LDSM_NENSA_14SM90_TMA_STOREES27_NSA_17SM90_U32x4_STSM_NENSA_39AutoVectorizingCopyWithAssumedAlignmentILi128EEEEEEvvEEEEvNT_6ParamsE)
        /*0980*/ 	.short	0x0380
        /*0982*/ 	.short	0x0900


	//----- nvinfo : EIATTR_SW_WAR
	.align		4
.L_55:
        /*0984*/ 	.byte	0x04, 0x36
        /*0986*/ 	.short	(.L_57 - .L_56)
.L_56:
        /*0988*/ 	.word	0x00000008
.L_57:


//--------------------- .nv.callgraph             --------------------------
	.section	.nv.callgraph,"",@"SHT_CUDA_CALLGRAPH"
	.align	4
	.sectionentsize	8
	.align		4
        /*0000*/ 	.word	0x00000000
	.align		4
        /*0004*/ 	.word	0xffffffff
	.align		4
        /*0008*/ 	.word	index@(_ZN7cutlass13device_kernelINS_4conv6kernel13ConvUniversalINS1_16ConvProblemShapeILNS1_8OperatorE2ELi3EEENS1_10collective14CollectiveConvINS1_47MainloopSm100TmaUmmaWarpSpecializedImplicitGemmILS5_2ELi8ELi3ELi1ELi2EN4cute5tupleIJNSA_1CILi1EEESD_SD_EEEEENSB_IJNSC_ILi64EEENSB_IJNSC_ILi128EEEEEENSB_IJSG_EEEEEENS_6half_tESL_NSA_8TiledMMAINSA_8MMA_AtomIJNSA_20SM100_MMA_F16BF16_SSISL_SL_fLi64ELi128ELNSA_4UMMA5MajorE1ELSQ_1ELNSP_7ScaleInE0ELSR_0EEEEEENSA_6LayoutISE_NSB_IJNSC_ILi0EEESV_SV_EEEEENSB_IJNSA_10UnderscoreESY_SY_EEEEENS7_6detail27Sm100ImplicitGemmTileTraitsINSA_13SM90_TMA_LOADENSA_14ComposedLayoutINSA_7SwizzleILi3ELi4ELi3EEENSA_18smem_ptr_flag_bitsILi16EEENSU_INSB_IJSG_NSC_ILi8EEEEEENSB_IJSD_SG_EEEEEEEvEENS12_INSA_20SM90_TMA_LOAD_IM2COLES1D_vEEEENS_8epilogue10collective18CollectiveEpilogueINS1I_23Sm100TmaWarpSpecializedILi4ELi2ELi16ELb1ELb0EEEJSK_NSB_IJNSU_ISG_SD_EENSU_INSC_ILi32EEESD_EEEEESL_NSB_IJlNSB_IJSD_lllEEESV_EEESL_S1S_NS1I_6fusion15FusionCallbacksIS1M_NS1T_17LinearCombinationISL_fSL_fLNS_15FloatRoundStyleE2EEESK_S1Q_JEEENSA_5SM1004TMEM4LOAD26SM100_TMEM_LOAD_16dp256b4xES13_NS14_INS15_ILi2ELi4ELi3EEES18_NSU_INSB_IJS19_S1O_EEENSB_IJS1O_SD_EEEEEEENSA_17SM75_U32x4_LDSM_NENSA_14SM90_TMA_STOREES27_NSA_17SM90_U32x4_STSM_NENSA_39AutoVectorizingCopyWithAssumedAlignmentILi128EEEEEEvvEEEEvNT_6ParamsE)
	.align		4
        /*000c*/ 	.word	index@(__assertfail)
	.align		4
        /*0010*/ 	.word	0x00000000
	.align		4
        /*0014*/ 	.word	0xfffffffe
	.align		4
        /*0018*/ 	.word	0x00000000
	.align		4
        /*001c*/ 	.word	0xfffffffd
	.align		4
        /*0020*/ 	.word	0x00000000
	.align		4
        /*0024*/ 	.word	0xfffffffc


//--------------------- .nv.constant4             --------------------------
	.section	.nv.constant4,"a",@progbits
	.align	8
	.align		8
.nv.constant4:
        /*0000*/ 	.dword	__assertfail
	.align		8
        /*0008*/ 	.dword	__unnamed_1
	.align		8
        /*0010*/ 	.dword	__unnamed_2
	.align		8
        /*0018*/ 	.dword	_ZN39_INTERNAL_c3819295_4_k_cu_36df1140_31234cuda3std3__45__cpo5beginE
	.align		8
        /*0020*/ 	.dword	_ZN39_INTERNAL_c3819295_4_k_cu_36df1140_31234cuda3std3__45__cpo3endE
	.align		8
        /*0028*/ 	.dword	_ZN39_INTERNAL_c3819295_4_k_cu_36df1140_31234cuda3std3__45__cpo6cbeginE
	.align		8
        /*0030*/ 	.dword	_ZN39_INTERNAL_c3819295_4_k_cu_36df1140_31234cuda3std3__45__cpo4cendE
	.align		8
        /*0038*/ 	.dword	_ZN39_INTERNAL_c3819295_4_k_cu_36df1140_31234cuda3std3__441_GLOBAL__N__c3819295_4_k_cu_36df1140_31236ignoreE
	.align		8
        /*0040*/ 	.dword	_ZN39_INTERNAL_c3819295_4_k_cu_36df1140_31234cuda3std3__419piecewise_constructE
	.align		8
        /*0048*/ 	.dword	_ZN39_INTERNAL_c3819295_4_k_cu_36df1140_31234cuda3std3__48in_placeE
	.align		8
        /*0050*/ 	.dword	_ZN39_INTERNAL_c3819295_4_k_cu_36df1140_31234cuda3std6ranges3__45__cpo4swapE
	.align		8
        /*0058*/ 	.dword	_ZN39_INTERNAL_c3819295_4_k_cu_36df1140_31234cuda3std6ranges3__45__cpo9iter_moveE
	.align		8
        /*0060*/ 	.dword	_ZN39_INTERNAL_c3819295_4_k_cu_36df1140_31234cute7productE
	.align		8
        /*0068*/ 	.dword	_ZN39_INTERNAL_c3819295_4_k_cu_36df1140_31234cute1_E
	.align		8
        /*0070*/ 	.dword	$str$27
	.align		8
        /*0078*/ 	.dword	$str$28
	.align		8
        /*0080*/ 	.dword	$str$29
	.align		8
        /*0088*/ 	.dword	$str$30


//--------------------- .text._ZN7cutlass13device_kernelINS_4conv6kernel13ConvUniversalINS1_16ConvProblemShapeILNS1_8OperatorE2ELi3EEENS1_10collective14CollectiveConvINS1_47MainloopSm100TmaUmmaWarpSpecializedImplicitGemmILS5_2ELi8ELi3ELi1ELi2EN4cute5tupleIJNSA_1CILi1EEESD_SD_EEEEENSB_IJNSC_ILi64EEENSB_IJNSC_ILi128EEEEEENSB_IJSG_EEEEEENS_6half_tESL_NSA_8TiledMMAINSA_8MMA_AtomIJNSA_20SM100_MMA_F16BF16_SSISL_SL_fLi64ELi128ELNSA_4UMMA5MajorE1ELSQ_1ELNSP_7ScaleInE0ELSR_0EEEEEENSA_6LayoutISE_NSB_IJNSC_ILi0EEESV_SV_EEEEENSB_IJNSA_10UnderscoreESY_SY_EEEEENS7_6detail27Sm100ImplicitGemmTileTraitsINSA_13SM90_TMA_LOADENSA_14ComposedLayoutINSA_7SwizzleILi3ELi4ELi3EEENSA_18smem_ptr_flag_bitsILi16EEENSU_INSB_IJSG_NSC_ILi8EEEEEENSB_IJSD_SG_EEEEEEEvEENS12_INSA_20SM90_TMA_LOAD_IM2COLES1D_vEEEENS_8epilogue10collective18CollectiveEpilogueINS1I_23Sm100TmaWarpSpecializedILi4ELi2ELi16ELb1ELb0EEEJSK_NSB_IJNSU_ISG_SD_EENSU_INSC_ILi32EEESD_EEEEESL_NSB_IJlNSB_IJSD_lllEEESV_EEESL_S1S_NS1I_6fusion15FusionCallbacksIS1M_NS1T_17LinearCombinationISL_fSL_fLNS_15FloatRoundStyleE2EEESK_S1Q_JEEENSA_5SM1004TMEM4LOAD26SM100_TMEM_LOAD_16dp256b4xES13_NS14_INS15_ILi2ELi4ELi3EEES18_NSU_INSB_IJS19_S1O_EEENSB_IJS1O_SD_EEEEEEENSA_17SM75_U32x4_LDSM_NENSA_14SM90_TMA_STOREES27_NSA_17SM90_U32x4_STSM_NENSA_39AutoVectorizingCopyWithAssumedAlignmentILi128EEEEEEvvEEEEvNT_6ParamsE --------------------------
	.section	.text._ZN7cutlass13device_kernelINS_4conv6kernel13ConvUniversalINS1_16ConvProblemShapeILNS1_8OperatorE2ELi3EEENS1_10collective14CollectiveConvINS1_47MainloopSm100TmaUmmaWarpSpecializedImplicitGemmILS5_2ELi8ELi3ELi1ELi2EN4cute5tupleIJNSA_1CILi1EEESD_SD_EEEEENSB_IJNSC_ILi64EEENSB_IJNSC_ILi128EEEEEENSB_IJSG_EEEEEENS_6half_tESL_NSA_8TiledMMAINSA_8MMA_AtomIJNSA_20SM100_MMA_F16BF16_SSISL_SL_fLi64ELi128ELNSA_4UMMA5MajorE1ELSQ_1ELNSP_7ScaleInE0ELSR_0EEEEEENSA_6LayoutISE_NSB_IJNSC_ILi0EEESV_SV_EEEEENSB_IJNSA_10UnderscoreESY_SY_EEEEENS7_6detail27Sm100ImplicitGemmTileTraitsINSA_13SM90_TMA_LOADENSA_14ComposedLayoutINSA_7SwizzleILi3ELi4ELi3EEENSA_18smem_ptr_flag_bitsILi16EEENSU_INSB_IJSG_NSC_ILi8EEEEEENSB_IJSD_SG_EEEEEEEvEENS12_INSA_20SM90_TMA_LOAD_IM2COLES1D_vEEEENS_8epilogue10collective18CollectiveEpilogueINS1I_23Sm100TmaWarpSpecializedILi4ELi2ELi16ELb1ELb0EEEJSK_NSB_IJNSU_ISG_SD_EENSU_INSC_ILi32EEESD_EEEEESL_NSB_IJlNSB_IJSD_lllEEESV_EEESL_S1S_NS1I_6fusion15FusionCallbacksIS1M_NS1T_17LinearCombinationISL_fSL_fLNS_15FloatRoundStyleE2EEESK_S1Q_JEEENSA_5SM1004TMEM4LOAD26SM100_TMEM_LOAD_16dp256b4xES13_NS14_INS15_ILi2ELi4ELi3EEES18_NSU_INSB_IJS19_S1O_EEENSB_IJS1O_SD_EEEEEEENSA_17SM75_U32x4_LDSM_NENSA_14SM90_TMA_STOREES27_NSA_17SM90_U32x4_STSM_NENSA_39AutoVectorizingCopyWithAssumedAlignmentILi128EEEEEEvvEEEEvNT_6ParamsE,"ax",@progbits
	.align	128
.text._ZN7cutlass13device_kernelINS_4conv6kernel13ConvUniversalINS1_16ConvProblemShapeILNS1_8OperatorE2ELi3EEENS1_10collective14CollectiveConvINS1_47MainloopSm100TmaUmmaWarpSpecializedImplicitGemmILS5_2ELi8ELi3ELi1ELi2EN4cute5tupleIJNSA_1CILi1EEESD_SD_EEEEENSB_IJNSC_ILi64EEENSB_IJNSC_ILi128EEEEEENSB_IJSG_EEEEEENS_6half_tESL_NSA_8TiledMMAINSA_8MMA_AtomIJNSA_20SM100_MMA_F16BF16_SSISL_SL_fLi64ELi128ELNSA_4UMMA5MajorE1ELSQ_1ELNSP_7ScaleInE0ELSR_0EEEEEENSA_6LayoutISE_NSB_IJNSC_ILi0EEESV_SV_EEEEENSB_IJNSA_10UnderscoreESY_SY_EEEEENS7_6detail27Sm100ImplicitGemmTileTraitsINSA_13SM90_TMA_LOADENSA_14ComposedLayoutINSA_7SwizzleILi3ELi4ELi3EEENSA_18smem_ptr_flag_bitsILi16EEENSU_INSB_IJSG_NSC_ILi8EEEEEENSB_IJSD_SG_EEEEEEEvEENS12_INSA_20SM90_TMA_LOAD_IM2COLES1D_vEEEENS_8epilogue10collective18CollectiveEpilogueINS1I_23Sm100TmaWarpSpecializedILi4ELi2ELi16ELb1ELb0EEEJSK_NSB_IJNSU_ISG_SD_EENSU_INSC_ILi32EEESD_EEEEESL_NSB_IJlNSB_IJSD_lllEEESV_EEESL_S1S_NS1I_6fusion15FusionCallbacksIS1M_NS1T_17LinearCombinationISL_fSL_fLNS_15FloatRoundStyleE2EEESK_S1Q_JEEENSA_5SM1004TMEM4LOAD26SM100_TMEM_LOAD_16dp256b4xES13_NS14_INS15_ILi2ELi4ELi3EEES18_NSU_INSB_IJS19_S1O_EEENSB_IJS1O_SD_EEEEEEENSA_17SM75_U32x4_LDSM_NENSA_14SM90_TMA_STOREES27_NSA_17SM90_U32x4_STSM_NENSA_39AutoVectorizingCopyWithAssumedAlignmentILi128EEEEEEvvEEEEvNT_6ParamsE:
        .type           _ZN7cutlass13device_kernelINS_4conv6kernel13ConvUniversalINS1_16ConvProblemShapeILNS1_8OperatorE2ELi3EEENS1_10collective14CollectiveConvINS1_47MainloopSm100TmaUmmaWarpSpecializedImplicitGemmILS5_2ELi8ELi3ELi1ELi2EN4cute5tupleIJNSA_1CILi1EEESD_SD_EEEEENSB_IJNSC_ILi64EEENSB_IJNSC_ILi128EEEEEENSB_IJSG_EEEEEENS_6half_tESL_NSA_8TiledMMAINSA_8MMA_AtomIJNSA_20SM100_MMA_F16BF16_SSISL_SL_fLi64ELi128ELNSA_4UMMA5MajorE1ELSQ_1ELNSP_7ScaleInE0ELSR_0EEEEEENSA_6LayoutISE_NSB_IJNSC_ILi0EEESV_SV_EEEEENSB_IJNSA_10UnderscoreESY_SY_EEEEENS7_6detail27Sm100ImplicitGemmTileTraitsINSA_13SM90_TMA_LOADENSA_14ComposedLayoutINSA_7SwizzleILi3ELi4ELi3EEENSA_18smem_ptr_flag_bitsILi16EEENSU_INSB_IJSG_NSC_ILi8EEEEEENSB_IJSD_SG_EEEEEEEvEENS12_INSA_20SM90_TMA_LOAD_IM2COLES1D_vEEEENS_8epilogue10collective18CollectiveEpilogueINS1I_23Sm100TmaWarpSpecializedILi4ELi2ELi16ELb1ELb0EEEJSK_NSB_IJNSU_ISG_SD_EENSU_INSC_ILi32EEESD_EEEEESL_NSB_IJlNSB_IJSD_lllEEESV_EEESL_S1S_NS1I_6fusion15FusionCallbacksIS1M_NS1T_17LinearCombinationISL_fSL_fLNS_15FloatRoundStyleE2EEESK_S1Q_JEEENSA_5SM1004TMEM4LOAD26SM100_TMEM_LOAD_16dp256b4xES13_NS14_INS15_ILi2ELi4ELi3EEES18_NSU_INSB_IJS19_S1O_EEENSB_IJS1O_SD_EEEEEEENSA_17SM75_U32x4_LDSM_NENSA_14SM90_TMA_STOREES27_NSA_17SM90_U32x4_STSM_NENSA_39AutoVectorizingCopyWithAssumedAlignmentILi128EEEEEEvvEEEEvNT_6ParamsE,@function
        .size           _ZN7cutlass13device_kernelINS_4conv6kernel13ConvUniversalINS1_16ConvProblemShapeILNS1_8OperatorE2ELi3EEENS1_10collective14CollectiveConvINS1_47MainloopSm100TmaUmmaWarpSpecializedImplicitGemmILS5_2ELi8ELi3ELi1ELi2EN4cute5tupleIJNSA_1CILi1EEESD_SD_EEEEENSB_IJNSC_ILi64EEENSB_IJNSC_ILi128EEEEEENSB_IJSG_EEEEEENS_6half_tESL_NSA_8TiledMMAINSA_8MMA_AtomIJNSA_20SM100_MMA_F16BF16_SSISL_SL_fLi64ELi128ELNSA_4UMMA5MajorE1ELSQ_1ELNSP_7ScaleInE0ELSR_0EEEEEENSA_6LayoutISE_NSB_IJNSC_ILi0EEESV_SV_EEEEENSB_IJNSA_10UnderscoreESY_SY_EEEEENS7_6detail27Sm100ImplicitGemmTileTraitsINSA_13SM90_TMA_LOADENSA_14ComposedLayoutINSA_7SwizzleILi3ELi4ELi3EEENSA_18smem_ptr_flag_bitsILi16EEENSU_INSB_IJSG_NSC_ILi8EEEEEENSB_IJSD_SG_EEEEEEEvEENS12_INSA_20SM90_TMA_LOAD_IM2COLES1D_vEEEENS_8epilogue10collective18CollectiveEpilogueINS1I_23Sm100TmaWarpSpecializedILi4ELi2ELi16ELb1ELb0EEEJSK_NSB_IJNSU_ISG_SD_EENSU_INSC_ILi32EEESD_EEEEESL_NSB_IJlNSB_IJSD_lllEEESV_EEESL_S1S_NS1I_6fusion15FusionCallbacksIS1M_NS1T_17LinearCombinationISL_fSL_fLNS_15FloatRoundStyleE2EEESK_S1Q_JEEENSA_5SM1004TMEM4LOAD26SM100_TMEM_LOAD_16dp256b4xES13_NS14_INS15_ILi2ELi4ELi3EEES18_NSU_INSB_IJS19_S1O_EEENSB_IJS1O_SD_EEEEEEENSA_17SM75_U32x4_LDSM_NENSA_14SM90_TMA_STOREES27_NSA_17SM90_U32x4_STSM_NENSA_39AutoVectorizingCopyWithAssumedAlignmentILi128EEEEEEvvEEEEvNT_6ParamsE,(.L_x_178 - _ZN7cutlass13device_kernelINS_4conv6kernel13ConvUniversalINS1_16ConvProblemShapeILNS1_8OperatorE2ELi3EEENS1_10collective14CollectiveConvINS1_47MainloopSm100TmaUmmaWarpSpecializedImplicitGemmILS5_2ELi8ELi3ELi1ELi2EN4cute5tupleIJNSA_1CILi1EEESD_SD_EEEEENSB_IJNSC_ILi64EEENSB_IJNSC_ILi128EEEEEENSB_IJSG_EEEEEENS_6half_tESL_NSA_8TiledMMAINSA_8MMA_AtomIJNSA_20SM100_MMA_F16BF16_SSISL_SL_fLi64ELi128ELNSA_4UMMA5MajorE1ELSQ_1ELNSP_7ScaleInE0ELSR_0EEEEEENSA_6LayoutISE_NSB_IJNSC_ILi0EEESV_SV_EEEEENSB_IJNSA_10UnderscoreESY_SY_EEEEENS7_6detail27Sm100ImplicitGemmTileTraitsINSA_13SM90_TMA_LOADENSA_14ComposedLayoutINSA_7SwizzleILi3ELi4ELi3EEENSA_18smem_ptr_flag_bitsILi16EEENSU_INSB_IJSG_NSC_ILi8EEEEEENSB_IJSD_SG_EEEEEEEvEENS12_INSA_20SM90_TMA_LOAD_IM2COLES1D_vEEEENS_8epilogue10collective18CollectiveEpilogueINS1I_23Sm100TmaWarpSpecializedILi4ELi2ELi16ELb1ELb0EEEJSK_NSB_IJNSU_ISG_SD_EENSU_INSC_ILi32EEESD_EEEEESL_NSB_IJlNSB_IJSD_lllEEESV_EEESL_S1S_NS1I_6fusion15FusionCallbacksIS1M_NS1T_17LinearCombinationISL_fSL_fLNS_15FloatRoundStyleE2EEESK_S1Q_JEEENSA_5SM1004TMEM4LOAD26SM100_TMEM_LOAD_16dp256b4xES13_NS14_INS15_ILi2ELi4ELi3EEES18_NSU_INSB_IJS19_S1O_EEENSB_IJS1O_SD_EEEEEEENSA_17SM75_U32x4_LDSM_NENSA_14SM90_TMA_STOREES27_NSA_17SM90_U32x4_STSM_NENSA_39AutoVectorizingCopyWithAssumedAlignmentILi128EEEEEEvvEEEEvNT_6ParamsE)
        .other          _ZN7cutlass13device_kernelINS_4conv6kernel13ConvUniversalINS1_16ConvProblemShapeILNS1_8OperatorE2ELi3EEENS1_10collective14CollectiveConvINS1_47MainloopSm100TmaUmmaWarpSpecializedImplicitGemmILS5_2ELi8ELi3ELi1ELi2EN4cute5tupleIJNSA_1CILi1EEESD_SD_EEEEENSB_IJNSC_ILi64EEENSB_IJNSC_ILi128EEEEEENSB_IJSG_EEEEEENS_6half_tESL_NSA_8TiledMMAINSA_8MMA_AtomIJNSA_20SM100_MMA_F16BF16_SSISL_SL_fLi64ELi128ELNSA_4UMMA5MajorE1ELSQ_1ELNSP_7ScaleInE0ELSR_0EEEEEENSA_6LayoutISE_NSB_IJNSC_ILi0EEESV_SV_EEEEENSB_IJNSA_10UnderscoreESY_SY_EEEEENS7_6detail27Sm100ImplicitGemmTileTraitsINSA_13SM90_TMA_LOADENSA_14ComposedLayoutINSA_7SwizzleILi3ELi4ELi3EEENSA_18smem_ptr_flag_bitsILi16EEENSU_INSB_IJSG_NSC_ILi8EEEEEENSB_IJSD_SG_EEEEEEEvEENS12_INSA_20SM90_TMA_LOAD_IM2COLES1D_vEEEENS_8epilogue10collective18CollectiveEpilogueINS1I_23Sm100TmaWarpSpecializedILi4ELi2ELi16ELb1ELb0EEEJSK_NSB_IJNSU_ISG_SD_EENSU_INSC_ILi32EEESD_EEEEESL_NSB_IJlNSB_IJSD_lllEEESV_EEESL_S1S_NS1I_6fusion15FusionCallbacksIS1M_NS1T_17LinearCombinationISL_fSL_fLNS_15FloatRoundStyleE2EEESK_S1Q_JEEENSA_5SM1004TMEM4LOAD26SM100_TMEM_LOAD_16dp256b4xES13_NS14_INS15_ILi2ELi4ELi3EEES18_NSU_INSB_IJS19_S1O_EEENSB_IJS1O_SD_EEEEEEENSA_17SM75_U32x4_LDSM_NENSA_14SM90_TMA_STOREES27_NSA_17SM90_U32x4_STSM_NENSA_39AutoVectorizingCopyWithAssumedAlignmentILi128EEEEEEvvEEEEvNT_6ParamsE,@"STO_CUDA_ENTRY STV_DEFAULT"
_ZN7cutlass13device_kernelINS_4conv6kernel13ConvUniversalINS1_16ConvProblemShapeILNS1_8OperatorE2ELi3EEENS1_10collective14CollectiveConvINS1_47MainloopSm100TmaUmmaWarpSpecializedImplicitGemmILS5_2ELi8ELi3ELi1ELi2EN4cute5tupleIJNSA_1CILi1EEESD_SD_EEEEENSB_IJNSC_ILi64EEENSB_IJNSC_ILi128EEEEEENSB_IJSG_EEEEEENS_6half_tESL_NSA_8TiledMMAINSA_8MMA_AtomIJNSA_20SM100_MMA_F16BF16_SSISL_SL_fLi64ELi128ELNSA_4UMMA5MajorE1ELSQ_1ELNSP_7ScaleInE0ELSR_0EEEEEENSA_6LayoutISE_NSB_IJNSC_ILi0EEESV_SV_EEEEENSB_IJNSA_10UnderscoreESY_SY_EEEEENS7_6detail27Sm100ImplicitGemmTileTraitsINSA_13SM90_TMA_LOADENSA_14ComposedLayoutINSA_7SwizzleILi3ELi4ELi3EEENSA_18smem_ptr_flag_bitsILi16EEENSU_INSB_IJSG_NSC_ILi8EEEEEENSB_IJSD_SG_EEEEEEEvEENS12_INSA_20SM90_TMA_LOAD_IM2COLES1D_vEEEENS_8epilogue10collective18CollectiveEpilogueINS1I_23Sm100TmaWarpSpecializedILi4ELi2ELi16ELb1ELb0EEEJSK_NSB_IJNSU_ISG_SD_EENSU_INSC_ILi32EEESD_EEEEESL_NSB_IJlNSB_IJSD_lllEEESV_EEESL_S1S_NS1I_6fusion15FusionCallbacksIS1M_NS1T_17LinearCombinationISL_fSL_fLNS_15FloatRoundStyleE2EEESK_S1Q_JEEENSA_5SM1004TMEM4LOAD26SM100_TMEM_LOAD_16dp256b4xES13_NS14_INS15_ILi2ELi4ELi3EEES18_NSU_INSB_IJS19_S1O_EEENSB_IJS1O_SD_EEEEEEENSA_17SM75_U32x4_LDSM_NENSA_14SM90_TMA_STOREES27_NSA_17SM90_U32x4_STSM_NENSA_39AutoVectorizingCopyWithAssumedAlignmentILi128EEEEEEvvEEEEvNT_6ParamsE:
[----:B------:R-:W1:Y:S01]  /*0000*/  LDC R1, c[0x0][0x37c] ;  /* 0x0000df00ff017b82 */ /* 0x000e620000000800 */
[----:B------:R-:W2:Y:S01]  /*0010*/  S2R R54, SR_TID.X ;  /* 0x0000000000367919 */ /* 0x000ea20000002100 */
[----:B------:R-:W3:Y:S01]  /*0020*/  LDCU.64 UR8, c[0x0][0x990] ;  /* 0x00013200ff0877ac */ /* 0x000ee20008000a00 */
[----:B-1----:R-:W-:Y:S01]  /*0030*/  VIADD R1, R1, 0xfffffff8 ;  /* 0xfffffff801017836 */ /* 0x002fe20000000000 */
[----:B------:R-:W-:Y:S02]  /*0040*/  PRMT R55, RZ, 0x7610, R55 ;  /* 0x00007610ff377816 */ /* 0x000fe40000000037 */
[----:B------:R-:W-:Y:S01]  /*0050*/  ELECT P3, URZ, PT ;  /* 0x0000000000ff782f */ /* 0x000fe20003860000 */
[----:B---3--:R-:W-:-:S04]  /*0060*/  UISETP.NE.U32.AND UP0, UPT, UR8, URZ, UPT ;  /* 0x000000ff0800728c */ /* 0x008fc8000bf05070 */
[----:B------:R-:W-:Y:S01]  /*0070*/  UISETP.NE.AND.EX UP0, UPT, UR9, URZ, UPT, UP0 ;  /* 0x000000ff0900728c */ /* 0x000fe2000bf05300 */
[----:B--2---:R-:W-:-:S05]  /*0080*/  SHF.R.U32.HI R56, RZ, 0x5, R54 ;  /* 0x00000005ff387819 */ /* 0x004fca0000011636 */
[----:B------:R-:W1:Y:S02]  /*0090*/  SHFL.IDX PT, R0, R56, RZ, 0x1f ;  /* 0x00001fff38007589 */ /* 0x000e6400000e0000 */
[----:B-1----:R-:W-:Y:S01]  /*00a0*/  R2UR UR18, R0 ;  /* 0x00000000001272ca */ /* 0x002fe200000e0000 */
[----:B------:R-:W-:-:S14]  /*00b0*/  BRA.U UP0, `(.L_x_0) ;  /* 0x0000000100307547 */ /* 0x000fdc000b800000 */
[----:B------:R-:W1:Y:S02]  /*00c0*/  LDCU.64 UR4, c[0x0][0x988] ;  /* 0x00013100ff0477ac */ /* 0x000e640008000a00 */
[----:B-1----:R-:W-:-:S04]  /*00d0*/  UISETP.NE.U32.AND UP0, UPT, UR4, URZ, UPT ;  /* 0x000000ff0400728c */ /* 0x002fc8000bf05070 */
[----:B------:R-:W-:-:S09]  /*00e0*/  UISETP.NE.AND.EX UP0, UPT, UR5, URZ, UPT, UP0 ;  /* 0x000000ff0500728c */ /* 0x000fd2000bf05300 */
[----:B------:R-:W-:Y:S05]  /*00f0*/  BRA.U !UP0, `(.L_x_1) ;  /* 0x0000000108147547 */ /* 0x000fea000b800000 */
[----:B------:R-:W1:Y:S01]  /*0100*/  LDC.64 R2, c[0x0][0x988] ;  /* 0x00026200ff027b82 */ /* 0x000e620000000a00 */
[----:B------:R-:W1:Y:S02]  /*0110*/  LDCU.64 UR4, c[0x0][0x358] ;  /* 0x00006b00ff0477ac */ /* 0x000e640008000a00 */
[----:B-1----:R1:W5:Y:S01]  /*0120*/  LDG.E R27, desc[UR4][R2.64] ;  /* 0x00000004021b7981 */ /* 0x002362000c1e1900 */
[----:B------:R-:W-:Y:S01]  /*0130*/  HFMA2 R55, -RZ, RZ, 0, 5.9604644775390625e-08 ;  /* 0x00000001ff377431 */ /* 0x000fe200000001ff */
[----:B------:R-:W-:Y:S05]  /*0140*/  BRA `(.L_x_0) ;  /* 0x00000000000c7947 */ /* 0x000fea0003800000 */
.L_x_1:
[----:B------:R-:W1:Y:S01]  /*0150*/  LDCU UR4, c[0x0][0x980] ;  /* 0x00013000ff0477ac */ /* 0x000e620008000800 */
[----:B------:R-:W-:Y:S01]  /*0160*/  HFMA2 R55, -RZ, RZ, 0, 5.9604644775390625e-08 ;  /* 0x00000001ff377431 */ /* 0x000fe200000001ff */
[----:B-1----:R-:W-:-:S07]  /*0170*/  MOV R27, UR4 ;  /* 0x00000004001b7c02 */ /* 0x002fce0008000f00 */
.L_x_0:
[----:B------:R-:W2:Y:S02]  /*0180*/  LDCU.64 UR4, c[0x0][0x9b0] ;  /* 0x00013600ff0477ac */ /* 0x000ea40008000a00 */
[----:B--2---:R-:W-:-:S04]  /*0190*/  UISETP.NE.U32.AND UP0, UPT, UR4, URZ, UPT ;  /* 0x000000ff0400728c */ /* 0x004fc8000bf05070 */
[----:B------:R-:W-:-:S09]  /*01a0*/  UISETP.NE.AND.EX UP0, UPT, UR5, URZ, UPT, UP0 ;  /* 0x000000ff0500728c */ /* 0x000fd2000bf05300 */
[----:B------:R-:W-:Y:S05]  /*01b0*/  BRA.U UP0, `(.L_x_2) ;  /* 0x0000000100287547 */ /* 0x000fea000b800000 */
[----:B------:R-:W2:Y:S02]  /*01c0*/  LDCU.64 UR4, c[0x0][0x9a8] ;  /* 0x00013500ff0477ac */ /* 0x000ea40008000a00 */
[----:B--2---:R-:W-:-:S04]  /*01d0*/  UISETP.NE.U32.AND UP0, UPT, UR4, URZ, UPT ;  /* 0x000000ff0400728c */ /* 0x004fc8000bf05070 */
[----:B------:R-:W-:-:S09]  /*01e0*/  UISETP.NE.AND.EX UP0, UPT, UR5, URZ, UPT, UP0 ;  /* 0x000000ff0500728c */ /* 0x000fd2000bf05300 */
[----:B------:R-:W-:Y:S05]  /*01f0*/  BRA.U !UP0, `(.L_x_3) ;  /* 0x0000000108107547 */ /* 0x000fea000b800000 */
[----:B------:R-:W2:Y:S01]  /*0200*/  LDC.64 R24, c[0x0][0x9a8] ;  /* 0x00026a00ff187b82 */ /* 0x000ea20000000a00 */
[----:B------:R-:W2:Y:S02]  /*0210*/  LDCU.64 UR4, c[0x0][0x358] ;  /* 0x00006b00ff0477ac */ /* 0x000ea40008000a00 */
[----:B--2---:R2:W5:Y:S01]  /*0220*/  LDG.E R24, desc[UR4][R24.64] ;  /* 0x0000000418187981 */ /* 0x004562000c1e1900 */
[----:B------:R-:W-:Y:S05]  /*0230*/  BRA `(.L_x_2) ;  /* 0x0000000000087947 */ /* 0x000fea0003800000 */
.L_x_3:
[----:B------:R-:W2:Y:S02]  /*0240*/  LDCU UR4, c[0x0][0x9a0] ;  /* 0x00013400ff0477ac */ /* 0x000ea40008000800 */
[----:B--2---:R-:W-:Y:S02]  /*0250*/  MOV R24, UR4 ;  /* 0x0000000400187c02 */ /* 0x004fe40008000f00 */
.L_x_2:
[----:B------:R-:W-:Y:S01]  /*0260*/  IMAD.U32 R0, RZ, RZ, UR18 ;  /* 0x00000012ff007e24 */ /* 0x000fe2000f8e00ff */
[----:B------:R-:W-:Y:S04]  /*0270*/  BSSY.RECONVERGENT B0, `(.L_x_4) ;  /* 0x000000c000007945 */ /* 0x000fe80003800200 */
[C---:B------:R-:W-:Y:S02]  /*0280*/  ISETP.NE.OR P1, PT, R0.reuse, 0x1, !P3 ;  /* 0x000000010000780c */ /* 0x040fe40005f25670 */
[----:B------:R-:W-:-:S11]  /*0290*/  ISETP.NE.OR P0, PT, R0, 0x3, !P3 ;  /* 0x000000030000780c */ /* 0x000fd60005f05670 */
[----:B------:R-:W-:Y:S05]  /*02a0*/  @P1 BRA `(.L_x_5) ;  /* 0x0000000000201947 */ /* 0x000fea0003800000 */
[----:B------:R-:W3:Y:S02]  /*02b0*/  LDCU.64 UR4, c[0x0][0x348] ;  /* 0x00006900ff0477ac */ /* 0x000ee40008000a00 */
[----:B---3--:R-:W-:Y:S02]  /*02c0*/  UIADD3 UR6, UP1, UPT, UR4, 0x80, URZ ;  /* 0x0000008004067890 */ /* 0x008fe4000ff3e0ff */
[----:B------:R-:W-:Y:S02]  /*02d0*/  UIADD3 UR4, UP0, UPT, UR4, 0x180, URZ ;  /* 0x0000018004047890 */ /* 0x000fe4000ff1e0ff */
[----:B------:R-:W-:Y:S02]  /*02e0*/  UIADD3.X UR7, UPT, UPT, URZ, UR5, URZ, UP1, !UPT ;  /* 0x00000005ff077290 */ /* 0x000fe40008ffe4ff */
[----:B------:R-:W-:-:S07]  /*02f0*/  UIADD3.X UR5, UPT, UPT, URZ, UR5, URZ, UP0, !UPT ;  /* 0x00000005ff057290 */ /* 0x000fce00087fe4ff */
[----:B------:R3:W-:Y:S02]  /*0300*/  UTMACCTL.PF [UR6] ;  /* 0x00000000060079b9 */ /* 0x0007e40008040000 */
[----:B------:R3:W-:Y:S02]  /*0310*/  UTMACCTL.PF [UR4] ;  /* 0x00000000040079b9 */ /* 0x0007e40008040000 */
[----:B---3--:R-:W-:Y:S01]  /*0320*/  NOP ;  /* 0x0000000000007918 */ /* 0x008fe20000000000 */
.L_x_5:
[----:B------:R-:W-:Y:S05]  /*0330*/  BSYNC.RECONVERGENT B0 ;  /* 0x0000000000007941 */ /* 0x000fea0003800200 */
.L_x_4:
[----:B------:R-:W-:Y:S04]  /*0340*/  BSSY.RECONVERGENT B0, `(.L_x_6) ;  /* 0x000000a000007945 */ /* 0x000fe80003800200 */
        /* <DEDUP_REMOVED lines=9> */
.L_x_7:
[----:B------:R-:W-:Y:S05]  /*03e0*/  BSYNC.RECONVERGENT B0 ;  /* 0x0000000000007941 */ /* 0x000fea0003800200 */
.L_x_6:
[----:B------:R-:W3:Y:S01]  /*03f0*/  LDCU.64 UR4, c[0x0][0x988] ;  /* 0x00013100ff0477ac */ /* 0x000ee20008000a00 */
[----:B------:R-:W-:Y:S02]  /*0400*/  UISETP.EQ.U32.AND UP2, UPT, UR8, URZ, UPT ;  /* 0x000000ff0800728c */ /* 0x000fe4000bf42070 */
[----:B------:R-:W-:Y:S02]  /*0410*/  UPLOP3.LUT UP3, UPT, UPT, UPT, UPT, 0x80, 0x8 ;  /* 0x000000000008789c */ /* 0x000fe40003f6f070 */
[----:B---3--:R-:W-:-:S04]  /*0420*/  UISETP.NE.U32.AND UP0, UPT, UR4, URZ, UPT ;  /* 0x000000ff0400728c */ /* 0x008fc8000bf05070 */
[----:B------:R-:W-:-:S04]  /*0430*/  UISETP.NE.AND.EX UP1, UPT, UR5, URZ, UPT, UP0 ;  /* 0x000000ff0500728c */ /* 0x000fc8000bf25300 */
[----:B------:R-:W-:-:S04]  /*0440*/  UISETP.EQ.OR.EX UP4, UPT, UR9, URZ, !UP1, UP2 ;  /* 0x000000ff0900728c */ /* 0x000fc8000cf82720 */
[----:B------:R-:W-:-:S06]  /*0450*/  UP2UR UR4, UPR, URZ, 0x10 ;  /* 0x00000010ff047883 */ /* 0x000fcc0008000000 */
[----:B------:R-:W-:Y:S01]  /*0460*/  MOV R59, UR4 ;  /* 0x00000004003b7c02 */ /* 0x000fe20008000f00 */
[----:B------:R-:W-:Y:S06]  /*0470*/  BRA.U !UP4, `(.L_x_8) ;  /* 0x000000010c207547 */ /* 0x000fec000b800000 */
[----:B------:R-:W-:Y:S01]  /*0480*/  UISETP.NE.U32.AND UP2, UPT, UR8, URZ, UPT ;  /* 0x000000ff0800728c */ /* 0x000fe2000bf45070 */
[----:B-----5:R-:W-:Y:S01]  /*0490*/  FSETP.NEU.AND P0, PT, R27, RZ, PT ;  /* 0x000000ff1b00720b */ /* 0x020fe20003f0d000 */
[----:B------:R-:W-:Y:S02]  /*04a0*/  USEL UR4, URZ, 0xffffffff, UP1 ;  /* 0xffffffffff047887 */ /* 0x000fe40008800000 */
[----:B------:R-:W-:-:S10]  /*04b0*/  UISETP.NE.AND.EX UP2, UPT, UR9, URZ, UPT, UP2 ;  /* 0x000000ff0900728c */ /* 0x000fd4000bf45320 */
[----:B------:R-:W-:Y:S01]  /*04c0*/  VOTEU.ANY UP0, P0 ;  /* 0x0000000000ff7886 */ /* 0x000fe20000000100 */
[----:B------:R-:W-:-:S04]  /*04d0*/  @!UP2 USEL UR4, URZ, 0xffffffff, UP0 ;  /* 0xffffffffff04a887 */ /* 0x000fc80008000000 */
[----:B------:R-:W-:-:S04]  /*04e0*/  ULOP3.LUT UR4, UR4, 0x1, URZ, 0xc0, !UPT ;  /* 0x0000000104047892 */ /* 0x000fc8000f8ec0ff */
[----:B------:R-:W-:-:S11]  /*04f0*/  UISETP.NE.U32.AND UP3, UPT, UR4, 0x1, UPT ;  /* 0x000000010400788c */ /* 0x000fd6000bf65070 */
.L_x_8:
[----:B-1----:R-:W1:Y:S01]  /*0500*/  SHFL.IDX PT, R2, R56, RZ, 0x1f ;  /* 0x00001fff38027589 */ /* 0x002e6200000e0000 */
[----:B------:R-:W-:-:S04]  /*0510*/  UISETP.NE.AND UP0, UPT, UR18, 0x2, UPT ;  /* 0x000000021200788c */ /* 0x000fc8000bf05270 */
[----:B------:R-:W-:Y:S01]  /*0520*/  USEL UR55, URZ, 0x1, UP0 ;  /* 0x00000001ff377887 */ /* 0x000fe20008000000 */
[----:B-1----:R-:W-:-:S13]  /*0530*/  ISETP.NE.AND P0, PT, R2, RZ, PT ;  /* 0x000000ff0200720c */ /* 0x002fda0003f05270 */
[----:B------:R-:W-:Y:S05]  /*0540*/  @P0 BRA `(.L_x_9) ;  /* 0x0000000000680947 */ /* 0x000fea0003800000 */
[----:B------:R-:W1:Y:S01]  /*0550*/  S2UR UR4, SR_CgaCtaId ;  /* 0x00000000000479c3 */ /* 0x000e620000008800 */
[----:B------:R-:W-:Y:S01]  /*0560*/  UMOV UR5, 0x400 ;  /* 0x0000040000057882 */ /* 0x000fe20000000000 */
[----:B------:R-:W-:Y:S01]  /*0570*/  UMOV UR6, 0x1 ;  /* 0x0000000100067882 */ /* 0x000fe20000000000 */
[----:B------:R-:W-:Y:S01]  /*0580*/  ELECT P0, URZ, PT ;  /* 0x0000000000ff782f */ /* 0x000fe20003800000 */
[----:B------:R-:W-:-:S04]  /*0590*/  UIADD3 UR6, UPT, UPT, -UR6, 0x100000, URZ ;  /* 0x0010000006067890 */ /* 0x000fc8000fffe1ff */
[----:B------:R-:W-:Y:S02]  /*05a0*/  USHF.L.U32 UR7, UR6, 0xb, URZ ;  /* 0x0000000b06077899 */ /* 0x000fe400080006ff */
[----:B------:R-:W-:Y:S02]  /*05b0*/  USHF.L.U32 UR6, UR6, 0x1, URZ ;  /* 0x0000000106067899 */ /* 0x000fe400080006ff */
[----:B-1----:R-:W-:Y:S01]  /*05c0*/  ULEA UR4, UR4, UR5, 0x18 ;  /* 0x0000000504047291 */ /* 0x002fe2000f8ec0ff */
[----:B------:R-:W1:Y:S11]  /*05d0*/  FENCE.VIEW.ASYNC.S ;  /* 0x00000000000073c6 */ /* 0x000e760000000000 */
[----:B-1----:R1:W3:Y:S01]  /*05e0*/  SYNCS.EXCH.64 URZ, [UR4], UR6 ;  /* 0x0000000604ff75b2 */ /* 0x0022e20008000100 */
[----:B------:R1:W4:Y:S01]  /*05f0*/  SYNCS.EXCH.64 URZ, [UR4+0x40], UR6 ;  /* 0x0000400604ff75b2 */ /* 0x0003220008000100 */
[----:B------:R1:W1:Y:S01]  /*0600*/  SYNCS.EXCH.64 URZ, [UR4+0x8], UR6 ;  /* 0x0000080604ff75b2 */ /* 0x0002620008000100 */
        /* <DEDUP_REMOVED lines=13> */
[----:B------:R-:W-:Y:S01]  /*06e0*/  NOP ;  /* 0x0000000000007918 */ /* 0x000fe20000000000 */
.L_x_9:
[----:B------:R-:W2:Y:S01]  /*06f0*/  SHFL.IDX PT, R2, R56, RZ, 0x1f ;  /* 0x00001fff38027589 */ /* 0x000ea200000e0000 */
[----:B------:R-:W-:Y:S01]  /*0700*/  NOP ;  /* 0x0000000000007918 */ /* 0x000fe20000000000 */
[----:B--2---:R-:W-:-:S13]  /*0710*/  ISETP.NE.AND P0, PT, R2, 0x1, PT ;  /* 0x000000010200780c */ /* 0x004fda0003f05270 */
[----:B------:R-:W-:Y:S05]  /*0720*/  @P0 BRA `(.L_x_10) ;  /* 0x0000000000580947 */ /* 0x000fea0003800000 */
[----:B-1----:R-:W1:Y:S01]  /*0730*/  S2UR UR4, SR_CgaCtaId ;  /* 0x00000000000479c3 */ /* 0x002e620000008800 */
[----:B------:R-:W-:Y:S01]  /*0740*/  UMOV UR5, 0x400 ;  /* 0x0000040000057882 */ /* 0x000fe20000000000 */
[----:B------:R-:W-:Y:S01]  /*0750*/  UMOV UR8, 0x20 ;  /* 0x0000002000087882 */ /* 0x000fe20000000000 */
[----:B------:R-:W-:Y:S01]  /*0760*/  UMOV UR6, 0x80 ;  /* 0x0000008000067882 */ /* 0x000fe20000000000 */
[----:B------:R-:W-:-:S04]  /*0770*/  UIADD3 UR8, UPT, UPT, -UR8, 0x100000, URZ ;  /* 0x0010000008087890 */ /* 0x000fc8000fffe1ff */
[----:B------:R-:W-:Y:S02]  /*0780*/  USHF.L.U32 UR9, UR8, 0xb, URZ ;  /* 0x0000000b08097899 */ /* 0x000fe400080006ff */
[----:B------:R-:W-:Y:S02]  /*0790*/  USHF.L.U32 UR8, UR8, 0x1, URZ ;  /* 0x0000000108087899 */ /* 0x000fe400080006ff */
[----:B------:R-:W-:-:S04]  /*07a0*/  UIADD3 UR6, UPT, UPT, -UR6, 0x100000, URZ ;  /* 0x0010000006067890 */ /* 0x000fc8000fffe1ff */
[----:B------:R-:W-:Y:S02]  /*07b0*/  USHF.L.U32 UR7, UR6, 0xb, URZ ;  /* 0x0000000b06077899 */ /* 0x000fe400080006ff */
[----:B------:R-:W-:Y:S01]  /*07c0*/  USHF.L.U32 UR6, UR6, 0x1, URZ ;  /* 0x0000000106067899 */ /* 0x000fe200080006ff */
[----:B------:R-:W-:Y:S01]  /*07d0*/  ELECT P0, URZ, PT ;  /* 0x0000000000ff782f */ /* 0x000fe20003800000 */
[----:B-1----:R-:W-:Y:S01]  /*07e0*/  ULEA UR4, UR4, UR5, 0x18 ;  /* 0x0000000504047291 */ /* 0x002fe2000f8ec0ff */
[----:B------:R-:W1:Y:S11]  /*07f0*/  FENCE.VIEW.ASYNC.S ;  /* 0x00000000000073c6 */ /* 0x000e760000000000 */
[----:B-1----:R2:W1:Y:S01]  /*0800*/  SYNCS.EXCH.64 URZ, [UR4+0x80], UR8 ;  /* 0x0000800804ff75b2 */ /* 0x0024620008000100 */
[----:B------:R2:W1:Y:S01]  /*0810*/  SYNCS.EXCH.64 URZ, [UR4+0xa0], UR6 ;  /* 0x0000a00604ff75b2 */ /* 0x0004620008000100 */
[----:B------:R2:W1:Y:S01]  /*0820*/  SYNCS.EXCH.64 URZ, [UR4+0x88], UR8 ;  /* 0x0000880804ff75b2 */ /* 0x0004620008000100 */
[----:B------:R2:W1:Y:S01]  /*0830*/  SYNCS.EXCH.64 URZ, [UR4+0xa8], UR6 ;  /* 0x0000a80604ff75b2 */ /* 0x0004620008000100 */
[----:B------:R2:W1:Y:S01]  /*0840*/  SYNCS.EXCH.64 URZ, [UR4+0x90], UR8 ;  /* 0x0000900804ff75b2 */ /* 0x0004620008000100 */
[----:B------:R2:W1:Y:S01]  /*0850*/  SYNCS.EXCH.64 URZ, [UR4+0xb0], UR6 ;  /* 0x0000b00604ff75b2 */ /* 0x0004620008000100 */
[----:B------:R2:W1:Y:S01]  /*0860*/  SYNCS.EXCH.64 URZ, [UR4+0x98], UR8 ;  /* 0x0000980804ff75b2 */ /* 0x0004620008000100 */
[----:B------:R2:W1:Y:S02]  /*0870*/  SYNCS.EXCH.64 URZ, [UR4+0xb8], UR6 ;  /* 0x0000b80604ff75b2 */ /* 0x0004640008000100 */
[----:B--2---:R-:W-:Y:S01]  /*0880*/  NOP ;  /* 0x0000000000007918 */ /* 0x004fe20000000000 */
.L_x_10:
[----:B------:R-:W2:Y:S01]  /*0890*/  SHFL.IDX PT, R2, R56, RZ, 0x1f ;  /* 0x00001fff38027589 */ /* 0x000ea200000e0000 */
[----:B------:R-:W-:Y:S01]  /*08a0*/  NOP ;  /* 0x0000000000007918 */ /* 0x000fe20000000000 */
[----:B--2---:R-:W-:-:S13]  /*08b0*/  ISETP.NE.AND P0, PT, R2, 0x3, PT ;  /* 0x000000030200780c */ /* 0x004fda0003f05270 */
[----:B------:R-:W-:Y:S05]  /*08c0*/  @P0 BRA `(.L_x_11) ;  /* 0x0000000000300947 */ /* 0x000fea0003800000 */
[----:B-1----:R-:W1:Y:S01]  /*08d0*/  S2UR UR4, SR_CgaCtaId ;  /* 0x00000000000479c3 */ /* 0x002e620000008800 */
[----:B------:R-:W-:Y:S01]  /*08e0*/  UMOV UR6, 0x400 ;  /* 0x0000040000067882 */ /* 0x000fe20000000000 */
[----:B------:R-:W-:Y:S01]  /*08f0*/  UMOV UR5, 0x20 ;  /* 0x0000002000057882 */ /* 0x000fe20000000000 */
[----:B------:R-:W-:Y:S01]  /*0900*/  ELECT P0, URZ, PT ;  /* 0x0000000000ff782f */ /* 0x000fe20003800000 */
[----:B-1----:R-:W-:Y:S02]  /*0910*/  ULEA UR6, UR4, UR6, 0x18 ;  /* 0x0000000604067291 */ /* 0x002fe4000f8ec0ff */
[----:B------:R-:W-:-:S04]  /*0920*/  UIADD3 UR4, UPT, UPT, -UR5, 0x100000, URZ ;  /* 0x0010000005047890 */ /* 0x000fc8000fffe1ff */
[----:B------:R-:W-:Y:S02]  /*0930*/  USHF.L.U32 UR5, UR4, 0xb, URZ ;  /* 0x0000000b04057899 */ /* 0x000fe400080006ff */
[----:B------:R-:W-:Y:S01]  /*0940*/  USHF.L.U32 UR4, UR4, 0x1, URZ ;  /* 0x0000000104047899 */ /* 0x000fe200080006ff */
[----:B------:R-:W1:Y:S11]  /*0950*/  FENCE.VIEW.ASYNC.S ;  /* 0x00000000000073c6 */ /* 0x000e760000000000 */
[----:B-1----:R2:W1:Y:S01]  /*0960*/  SYNCS.EXCH.64 URZ, [UR6+0xc0], UR4 ;  /* 0x0000c00406ff75b2 */ /* 0x0024620008000100 */
[----:B------:R2:W1:Y:S02]  /*0970*/  SYNCS.EXCH.64 URZ, [UR6+0xc8], UR4 ;  /* 0x0000c80406ff75b2 */ /* 0x0004640008000100 */
[----:B--2---:R-:W-:Y:S01]  /*0980*/  NOP ;  /* 0x0000000000007918 */ /* 0x004fe20000000000 */
.L_x_11:
[----:B------:R-:W2:Y:S01]  /*0990*/  SHFL.IDX PT, R2, R56, RZ, 0x1f ;  /* 0x00001fff38027589 */ /* 0x000ea200000e0000 */
[----:B------:R-:W-:Y:S01]  /*09a0*/  NOP ;  /* 0x0000000000007918 */ /* 0x000fe20000000000 */
[----:B--2---:R-:W-:-:S13]  /*09b0*/  ISETP.NE.AND P0, PT, R2, 0x4, PT ;  /* 0x000000040200780c */ /* 0x004fda0003f05270 */
[----:B------:R-:W-:Y:S05]  /*09c0*/  @P0 BRA `(.L_x_12) ;  /* 0x0000000000440947 */ /* 0x000fea0003800000 */
[----:B-1----:R-:W1:Y:S01]  /*09d0*/  S2UR UR6, SR_CgaCtaId ;  /* 0x00000000000679c3 */ /* 0x002e620000008800 */
[----:B------:R-:W-:Y:S01]  /*09e0*/  UMOV UR4, 0x100 ;  /* 0x0000010000047882 */ /* 0x000fe20000000000 */
[----:B------:R-:W-:Y:S01]  /*09f0*/  UMOV UR5, 0x400 ;  /* 0x0000040000057882 */ /* 0x000fe20000000000 */
[----:B------:R-:W-:Y:S01]  /*0a00*/  USEL UR4, UR4, 0xe0, UP3 ;  /* 0x000000e004047887 */ /* 0x000fe20009800000 */
[----:B------:R-:W-:Y:S01]  /*0a10*/  UMOV UR8, 0x1 ;  /* 0x0000000100087882 */ /* 0x000fe20000000000 */
[----:B------:R-:W-:Y:S01]  /*0a20*/  ELECT P0, URZ, PT ;  /* 0x0000000000ff782f */ /* 0x000fe20003800000 */
[----:B------:R-:W-:-:S04]  /*0a30*/  UIADD3 UR8, UPT, UPT, -UR8, 0x100000, URZ ;  /* 0x0010000008087890 */ /* 0x000fc8000fffe1ff */
[----:B------:R-:W-:Y:S02]  /*0a40*/  USHF.L.U32 UR9, UR8, 0xb, URZ ;  /* 0x0000000b08097899 */ /* 0x000fe400080006ff */
[----:B------:R-:W-:Y:S02]  /*0a50*/  USHF.L.U32 UR8, UR8, 0x1, URZ ;  /* 0x0000000108087899 */ /* 0x000fe400080006ff */
[----:B-1----:R-:W-:Y:S02]  /*0a60*/  ULEA UR6, UR6, UR5, 0x18 ;  /* 0x0000000506067291 */ /* 0x002fe4000f8ec0ff */
[----:B------:R-:W-:-:S04]  /*0a70*/  UIADD3 UR4, UPT, UPT, -UR4, 0x100000, URZ ;  /* 0x0010000004047890 */ /* 0x000fc8000fffe1ff */
[----:B------:R-:W-:Y:S02]  /*0a80*/  USHF.L.U32 UR5, UR4, 0xb, URZ ;  /* 0x0000000b04057899 */ /* 0x000fe400080006ff */
[----:B------:R-:W-:Y:S01]  /*0a90*/  USHF.L.U32 UR4, UR4, 0x1, URZ ;  /* 0x0000000104047899 */ /* 0x000fe200080006ff */
[----:B------:R-:W1:Y:S03]  /*0aa0*/  FENCE.VIEW.ASYNC.S ;  /* 0x00000000000073c6 */ /* 0x000e660000000000 */
[----:B-1----:R2:W1:Y:S08]  /*0ab0*/  SYNCS.EXCH.64 URZ, [UR6+0xd0], UR8 ;  /* 0x0000d00806ff75b2 */ /* 0x0024700008000100 */
[----:B------:R2:W1:Y:S02]  /*0ac0*/  SYNCS.EXCH.64 URZ, [UR6+0xd8], UR4 ;  /* 0x0000d80406ff75b2 */ /* 0x0004640008000100 */
[----:B--2---:R-:W-:Y:S01]  /*0ad0*/  NOP ;  /* 0x0000000000007918 */ /* 0x004fe20000000000 */
.L_x_12:
[----:B------:R-:W2:Y:S01]  /*0ae0*/  SHFL.IDX PT, R2, R56, RZ, 0x1f ;  /* 0x00001fff38027589 */ /* 0x000ea200000e0000 */
[----:B------:R-:W1:Y:S01]  /*0af0*/  S2UR UR28, SR_CTAID.X ;  /* 0x00000000001c79c3 */ /* 0x000e620000002500 */
[----:B------:R-:W-:-:S07]  /*0b00*/  NOP ;  /* 0x0000000000007918 */ /* 0x000fce0000000000 */
[----:B------:R-:W1:Y:S01]  /*0b10*/  S2UR UR21, SR_CTAID.Y ;  /* 0x00000000001579c3 */ /* 0x000e620000002600 */
[----:B--2---:R-:W-:-:S13]  /*0b20*/  ISETP.NE.AND P0, PT, R2, 0x5, PT ;  /* 0x000000050200780c */ /* 0x004fda0003f05270 */
[----:B-1----:R-:W-:Y:S05]  /*0b30*/  @P0 BRA `(.L_x_13) ;  /* 0x0000000000480947 */ /* 0x002fea0003800000 */
[----:B------:R-:W1:Y:S01]  /*0b40*/  S2UR UR4, SR_CgaCtaId ;  /* 0x00000000000479c3 */ /* 0x000e620000008800 */
        /* <DEDUP_REMOVED lines=12> */
[----:B-1----:R1:W2:Y:S01]  /*0c10*/  SYNCS.EXCH.64 URZ, [UR4+0xe0], UR8 ;  /* 0x0000e00804ff75b2 */ /* 0x0022a20008000100 */
[----:B------:R1:W1:Y:S01]  /*0c20*/  SYNCS.EXCH.64 URZ, [UR4+0xf0], UR6 ;  /* 0x0000f00604ff75b2 */ /* 0x0002620008000100 */
[----:B------:R1:W1:Y:S01]  /*0c30*/  SYNCS.EXCH.64 URZ, [UR4+0xe8], UR8 ;  /* 0x0000e80804ff75b2 */ /* 0x0002620008000100 */
[----:B------:R1:W1:Y:S01]  /*0c40*/  SYNCS.EXCH.64 URZ, [UR4+0xf8], UR6 ;  /* 0x0000f80604ff75b2 */ /* 0x0002620008000100 */
[----:B------:R-:W-:Y:S01]  /*0c50*/  NOP ;  /* 0x0000000000007918 */ /* 0x000fe20000000000 */
.L_x_13:
[----:B------:R-:W-:-:S05]  /*0c60*/  CS2R.32 R49, SR_CgaSize ;  /* 0x0000000000317805 */ /* 0x000fca0000008a00 */
[----:B------:R-:W-:-:S05]  /*0c70*/  IMAD R49, R49, -0xa0, RZ ;  /* 0xffffff6031317824 */ /* 0x000fca00078e02ff */
[----:B------:R-:W-:-:S14]  /*0c80*/  R2UR UR5, R49 ;  /* 0x00000000310572ca */ /* 0x000fdc00000e0000 */
[----:B------:R-:W3:Y:S01]  /*0c90*/  LDCU UR5, c[0x0][UR5+0x2b0] ;  /* 0x00005600050577ac */ /* 0x000ee20008000800 */
[----:B------:R-:W-:Y:S02]  /*0ca0*/  I2FP.F32.U32 R49, UR28 ;  /* 0x0000001c00317c45 */ /* 0x000fe40008201000 */
[----:B------:R-:W-:-:S05]  /*0cb0*/  CS2R.32 R3, SR_CgaSize ;  /* 0x0000000000037805 */ /* 0x000fca0000008a00 */
[----:B------:R-:W-:-:S06]  /*0cc0*/  IMAD R3, R3, -0xa0, RZ ;  /* 0xffffff6003037824 */ /* 0x000fcc00078e02ff */
[----:B------:R-:W4:Y:S01]  /*0cd0*/  LDC R3, c[0x0][R3+0x2a0] ;  /* 0x0000a80003037b82 */ /* 0x000f220000000800 */
[----:B------:R-:W-:Y:S02]  /*0ce0*/  I2FP.F32.U32 R48, UR21 ;  /* 0x0000001500307c45 */ /* 0x000fe40008201000 */
[----:B------:R-:W-:-:S05]  /*0cf0*/  CS2R.32 R2, SR_CgaSize ;  /* 0x0000000000027805 */ /* 0x000fca0000008a00 */
[----:B------:R-:W-:-:S05]  /*0d00*/  IMAD R2, R2, -0xa0, RZ ;  /* 0xffffff6002027824 */ /* 0x000fca00078e02ff */
[----:B-1----:R-:W-:-:S14]  /*0d10*/  R2UR UR4, R2 ;  /* 0x00000000020472ca */ /* 0x002fdc00000e0000 */
[----:B------:R-:W1:Y:S01]  /*0d20*/  LDCU UR4, c[0x0][UR4+0x2b4] ;  /* 0x00005680040477ac */ /* 0x000e620008000800 */
[----:B------:R-:W-:Y:S01]  /*0d30*/  NOP ;  /* 0x0000000000007918 */ /* 0x000fe20000000000 */
[----:B------:R-:W2:Y:S01]  /*0d40*/  LDCU UR19, c[0x0][0xc24] ;  /* 0x00018480ff1377ac */ /* 0x000ea20008000800 */
[----:B------:R-:W-:-:S05]  /*0d50*/  CS2R.32 R2, SR_CgaSize ;  /* 0x0000000000027805 */ /* 0x000fca0000008a00 */
[----:B------:R-:W-:-:S06]  /*0d60*/  IMAD R2, R2, -0xa0, RZ ;  /* 0xffffff6002027824 */ /* 0x000fcc00078e02ff */
[----:B------:R-:W4:Y:S01]  /*0d70*/  LDC R2, c[0x0][R2+0x2a4] ;  /* 0x0000a90002027b82 */ /* 0x000f220000000800 */
[----:B---3--:R-:W-:-:S07]  /*0d80*/  FMUL R49, R49, UR5 ;  /* 0x0000000531317c20 */ /* 0x008fce0008400000 */
[----:B------:R-:W3:Y:S01]  /*0d90*/  S2UR UR50, SR_CTAID.Z ;  /* 0x00000000003279c3 */ /* 0x000ee20000002700 */
[----:B-1----:R-:W-:Y:S01]  /*0da0*/  FMUL R48, R48, UR4 ;  /* 0x0000000430307c20 */ /* 0x002fe20008400000 */
[----:B------:R-:W1:Y:S01]  /*0db0*/  F2I.U32.TRUNC.NTZ R49, R49 ;  /* 0x0000003100317305 */ /* 0x000e62000020f000 */
[----:B--2---:R-:W-:-:S07]  /*0dc0*/  UISETP.GE.AND UP0, UPT, UR19, 0x1, UPT ;  /* 0x000000011300788c */ /* 0x004fce000bf06270 */
[----:B------:R-:W2:Y:S01]  /*0dd0*/  F2I.U32.TRUNC.NTZ R48, R48 ;  /* 0x0000003000307305 */ /* 0x000ea2000020f000 */
[----:B-1----:R-:W-:-:S05]  /*0de0*/  IADD3 R49, PT, PT, -R49, RZ, RZ ;  /* 0x000000ff31317210 */ /* 0x002fca0007ffe1ff */
[----:B----4-:R-:W-:Y:S01]  /*0df0*/  IMAD R49, R3, R49, UR28 ;  /* 0x0000001c03317e24 */ /* 0x010fe2000f8e0231 */
[----:B--2---:R-:W-:-:S05]  /*0e00*/  IADD3 R48, PT, PT, -R48, RZ, RZ ;  /* 0x000000ff30307210 */ /* 0x004fca0007ffe1ff */
[----:B------:R-:W-:Y:S01]  /*0e10*/  IMAD R48, R2, R48, UR21 ;  /* 0x0000001502307e24 */ /* 0x000fe2000f8e0230 */
[----:B------:R-:W-:Y:S06]  /*0e20*/  BAR.SYNC.DEFER_BLOCKING 0x0 ;  /* 0x0000000000007b1d */ /* 0x000fec0000010000 */
[----:B---3--:R-:W-:Y:S05]  /*0e30*/  BRA.U !UP0, `(.L_x_14) ;  /* 0x0000000108d47547 */ /* 0x008fea000b800000 */
[----:B------:R-:W1:Y:S01]  /*0e40*/  LDCU.128 UR24, c[0x0][0xc10] ;  /* 0x00018200ff1877ac */ /* 0x000e620008000c00 */
[----:B------:R-:W2:Y:S01]  /*0e50*/  LDCU UR6, c[0x0][0x370] ;  /* 0x00006e00ff0677ac */ /* 0x000ea20008000800 */
[----:B------:R-:W3:Y:S01]  /*0e60*/  LDCU UR4, c[0x0][0x374] ;  /* 0x00006e80ff0477ac */ /* 0x000ee20008000800 */
[----:B------:R-:W4:Y:S01]  /*0e70*/  LDCU UR20, c[0x0][0xc0c] ;  /* 0x00018180ff1477ac */ /* 0x000f220008000800 */
[----:B------:R-:W4:Y:S01]  /*0e80*/  LDCU UR5, c[0x0][0xc20] ;  /* 0x00018400ff0577ac */ /* 0x000f220008000800 */
[----:B------:R-:W4:Y:S01]  /*0e90*/  LDCU.64 UR16, c[0x0][0xc28] ;  /* 0x00018500ff1077ac */ /* 0x000f220008000a00 */
[----:B-1----:R-:W-:Y:S02]  /*0ea0*/  UISETP.NE.AND UP0, UPT, UR26, 0x1, UPT ;  /* 0x000000011a00788c */ /* 0x002fe4000bf05270 */
[----:B---3--:R-:W-:Y:S02]  /*0eb0*/  UIMAD.WIDE.U32 UR8, UR4, UR27, URZ ;  /* 0x0000001b040872a5 */ /* 0x008fe4000f8e00ff */
[----:B--2---:R-:W-:-:S02]  /*0ec0*/  UIMAD.WIDE.U32 UR10, UR6, UR24, URZ ;  /* 0x00000018060a72a5 */ /* 0x004fc4000f8e00ff */
[----:B----4-:R-:W-:Y:S02]  /*0ed0*/  UISETP.NE.AND UP2, UPT, UR20, 0x1, UPT ;  /* 0x000000011400788c */ /* 0x010fe4000bf45270 */
[----:B------:R-:W-:Y:S01]  /*0ee0*/  UISETP.NE.AND UP4, UPT, UR19, 0x1, UPT ;  /* 0x000000011300788c */ /* 0x000fe2000bf85270 */
[----:B------:R-:W-:Y:S02]  /*0ef0*/  UMOV UR8, UR9 ;  /* 0x0000000900087c82 */ /* 0x000fe40008000000 */
[----:B------:R-:W-:Y:S01]  /*0f00*/  UMOV UR10, UR11 ;  /* 0x0000000b000a7c82 */ /* 0x000fe20008000000 */
[----:B------:R-:W-:Y:S02]  /*0f10*/  @UP0 USHF.R.U32.HI UR4, URZ, UR5, UR8 ;  /* 0x00000005ff040299 */ /* 0x000fe40008011608 */
[----:B------:R-:W-:Y:S02]  /*0f20*/  UIMAD.WIDE.U32 UR12, UR21, UR27, URZ ;  /* 0x0000001b150c72a5 */ /* 0x000fe4000f8e00ff */
[----:B------:R-:W-:-:S02]  /*0f30*/  UIMAD.WIDE.U32 UR8, UR4, UR16, URZ ;  /* 0x00000010040872a5 */ /* 0x000fc4000f8e00ff */
[----:B------:R-:W-:Y:S02]  /*0f40*/  @UP2 USHF.R.U32.HI UR6, URZ, UR25, UR10 ;  /* 0x00000019ff062299 */ /* 0x000fe4000801160a */
[----:B------:R-:W-:Y:S02]  /*0f50*/  UIMAD.WIDE.U32 UR14, UR28, UR24, URZ ;  /* 0x000000181c0e72a5 */ /* 0x000fe4000f8e00ff */
[----:B------:R-:W-:Y:S01]  /*0f60*/  UIMAD.WIDE.U32 UR10, UR6, UR16, URZ ;  /* 0x00000010060a72a5 */ /* 0x000fe2000f8e00ff */
[----:B------:R-:W-:Y:S01]  /*0f70*/  UMOV UR12, UR13 ;  /* 0x0000000d000c7c82 */ /* 0x000fe20008000000 */
[----:B------:R-:W-:Y:S01]  /*0f80*/  UMOV UR8, UR9 ;  /* 0x0000000900087c82 */ /* 0x000fe20008000000 */
[----:B------:R-:W-:Y:S02]  /*0f90*/  USHF.R.U32.HI UR12, URZ, UR5, UR12 ;  /* 0x00000005ff0c7299 */ /* 0x000fe4000801160c */
[----:B------:R-:W-:Y:S01]  /*0fa0*/  @UP4 USHF.R.U32.HI UR4, URZ, UR17, UR8 ;  /* 0x00000011ff044299 */ /* 0x000fe20008011608 */
[----:B------:R-:W-:Y:S01]  /*0fb0*/  UMOV UR14, UR15 ;  /* 0x0000000f000e7c82 */ /* 0x000fe20008000000 */
[----:B------:R-:W-:Y:S01]  /*0fc0*/  UMOV UR10, UR11 ;  /* 0x0000000b000a7c82 */ /* 0x000fe20008000000 */
[----:B------:R-:W-:-:S02]  /*0fd0*/  USHF.R.U32.HI UR14, URZ, UR25, UR14 ;  /* 0x00000019ff0e7299 */ /* 0x000fc4000801160e */
[----:B------:R-:W-:Y:S02]  /*0fe0*/  USEL UR5, UR21, UR12, !UP0 ;  /* 0x0000000c15057287 */ /* 0x000fe4000c000000 */
[----:B------:R-:W-:Y:S02]  /*0ff0*/  @UP4 USHF.R.U32.HI UR6, URZ, UR17, UR10 ;  /* 0x00000011ff064299 */ /* 0x000fe4000801160a */
[----:B------:R-:W-:Y:S02]  /*1000*/  UIMAD UR7, UR4, UR19, URZ ;  /* 0x00000013040772a4 */ /* 0x000fe4000f8e02ff */
[----:B------:R-:W-:Y:S02]  /*1010*/  USEL UR4, UR28, UR14, !UP2 ;  /* 0x0000000e1c047287 */ /* 0x000fe4000d000000 */
[----:B------:R-:W-:Y:S02]  /*1020*/  UIMAD UR10, UR6, UR19, URZ ;  /* 0x00000013060a72a4 */ /* 0x000fe4000f8e02ff */
[----:B------:R-:W-:-:S02]  /*1030*/  UISETP.GE.AND UP0, UPT, UR5, UR7, UPT ;  /* 0x000000070500728c */ /* 0x000fc4000bf06270 */
[----:B------:R-:W-:Y:S02]  /*1040*/  UIMAD.WIDE.U32 UR8, UR5, UR16, URZ ;  /* 0x00000010050872a5 */ /* 0x000fe4000f8e00ff */
[----:B------:R-:W-:Y:S02]  /*1050*/  UISETP.GE.OR UP0, UPT, UR4, UR10, UP0 ;  /* 0x0000000a0400728c */ /* 0x000fe40008706670 */
[----:B------:R-:W-:Y:S02]  /*1060*/  UIMAD.WIDE.U32 UR10, UR4, UR16, URZ ;  /* 0x00000010040a72a5 */ /* 0x000fe4000f8e00ff */
[----:B------:R-:W-:Y:S01]  /*1070*/  UIADD3 UR10, UPT, UPT, -UR4, URZ, URZ ;  /* 0x000000ff040a7290 */ /* 0x000fe2000fffe1ff */
[----:B------:R-:W-:Y:S01]  /*1080*/  UMOV UR8, UR9 ;  /* 0x0000000900087c82 */ /* 0x000fe20008000000 */
[----:B------:R-:W-:Y:S02]  /*1090*/  UIADD3 UR9, UPT, UPT, -UR5, URZ, URZ ;  /* 0x000000ff05097290 */ /* 0x000fe4000fffe1ff */
[----:B------:R-:W-:-:S03]  /*10a0*/  USHF.R.U32.HI UR8, URZ, UR17, UR8 ;  /* 0x00000011ff087299 */ /* 0x000fc60008011608 */
[----:B------:R-:W-:Y:S01]  /*10b0*/  @!UP0 UMOV UR7, UR11 ;  /* 0x0000000b00078c82 */ /* 0x000fe20008000000 */
[----:B------:R-:W-:Y:S02]  /*10c0*/  UIMAD UR21, UR26, UR9, UR21 ;  /* 0x000000091a1572a4 */ /* 0x000fe4000f8e0215 */
[----:B------:R-:W-:Y:S02]  /*10d0*/  USEL UR8, UR5, UR8, !UP4 ;  /* 0x0000000805087287 */ /* 0x000fe4000e000000 */
[----:B------:R-:W-:Y:S02]  /*10e0*/  @!UP0 USHF.R.U32.HI UR7, URZ, UR17, UR7 ;  /* 0x00000011ff078299 */ /* 0x000fe40008011607 */
[----:B------:R-:W-:Y:S02]  /*10f0*/  UIADD3 UR9, UPT, UPT, -UR8, URZ, URZ ;  /* 0x000000ff08097290 */ /* 0x000fe4000fffe1ff */
[----:B------:R-:W-:Y:S02]  /*1100*/  @!UP0 USEL UR7, UR4, UR7, !UP4 ;  /* 0x0000000704078287 */ /* 0x000fe4000e000000 */
[----:B------:R-:W-:-:S02]  /*1110*/  UIMAD UR9, UR19, UR9, UR5 ;  /* 0x00000009130972a4 */ /* 0x000fc4000f8e0205 */
[----:B------:R-:W-:Y:S02]  /*1120*/  @!UP0 UIADD3 UR8, UPT, UPT, UR8, -UR7, URZ ;  /* 0x8000000708088290 */ /* 0x000fe4000fffe0ff */
[----:B------:R-:W-:Y:S02]  /*1130*/  @!UP0 UIMAD UR7, UR9, UR6, UR7 ;  /* 0x00000006090782a4 */ /* 0x000fe4000f8e0207 */
[----:B------:R-:W-:Y:S02]  /*1140*/  @!UP0 UIMAD UR5, UR8, UR19, UR4 ;  /* 0x00000013080582a4 */ /* 0x000fe4000f8e0204 */
[----:B------:R-:W-:Y:S02]  /*1150*/  UIMAD UR6, UR20, UR10, UR28 ;  /* 0x0000000a140672a4 */ /* 0x000fe4000f8e021c */
[----:B------:R-:W-:Y:S01]  /*1160*/  UIMAD UR21, UR5, UR26, UR21 ;  /* 0x0000001a051572a4 */ /* 0x000fe2000f8e0215 */
[----:B------:R-:W-:Y:S02]  /*1170*/  @!UP0 UMOV UR4, UR7 ;  /* 0x0000000700048c82 */ /* 0x000fe40008000000 */
[----:B------:R-:W-:-:S12]  /*1180*/  UIMAD UR28, UR4, UR20, UR6 ;  /* 0x00000014041c72a4 */ /* 0x000fd8000f8e0206 */
.L_x_14:
[----:B------:R-:W1:Y:S02]  /*1190*/  LDCU UR4, c[0x0][0xc30] ;  /* 0x00018600ff0477ac */ /* 0x000e640008000800 */
[----:B-1----:R-:W-:-:S09]  /*11a0*/  UISETP.NE.AND UP0, UPT, UR4, 0x1, UPT ;  /* 0x000000010400788c */ /* 0x002fd2000bf05270 */
[----:B------:R-:W-:Y:S05]  /*11b0*/  BRA.U UP0, `(.L_x_15) ;  /* 0x0000000100447547 */ /* 0x000fea000b800000 */
[----:B------:R-:W1:Y:S01]  /*11c0*/  LDCU.128 UR8, c[0x0][0xc10] ;  /* 0x00018200ff0877ac */ /* 0x000e620008000c00 */
[----:B------:R-:W2:Y:S01]  /*11d0*/  LDCU UR12, c[0x0][0xc0c] ;  /* 0x00018180ff0c77ac */ /* 0x000ea20008000800 */
[----:B------:R-:W3:Y:S01]  /*11e0*/  LDCU UR13, c[0x0][0xc20] ;  /* 0x00018400ff0d77ac */ /* 0x000ee20008000800 */
[----:B-1----:R-:W-:Y:S02]  /*11f0*/  UIMAD.WIDE.U32 UR6, UR28, UR8, URZ ;  /* 0x000000081c0672a5 */ /* 0x002fe4000f8e00ff */
[----:B------:R-:W-:Y:S02]  /*1200*/  UIMAD.WIDE.U32 UR4, UR21, UR11, URZ ;  /* 0x0000000b150472a5 */ /* 0x000fe4000f8e00ff */
[----:B--2---:R-:W-:Y:S02]  /*1210*/  UISETP.NE.AND UP2, UPT, UR12, 0x1, UPT ;  /* 0x000000010c00788c */ /* 0x004fe4000bf45270 */
[----:B------:R-:W-:Y:S01]  /*1220*/  UISETP.NE.AND UP0, UPT, UR10, 0x1, UPT ;  /* 0x000000010a00788c */ /* 0x000fe2000bf05270 */
[----:B------:R-:W-:-:S02]  /*1230*/  UMOV UR6, UR7 ;  /* 0x0000000700067c82 */ /* 0x000fc40008000000 */
[----:B------:R-:W-:Y:S01]  /*1240*/  UMOV UR4, UR5 ;  /* 0x0000000500047c82 */ /* 0x000fe20008000000 */
[----:B------:R-:W-:Y:S02]  /*1250*/  USHF.R.U32.HI UR6, URZ, UR9, UR6 ;  /* 0x00000009ff067299 */ /* 0x000fe40008011606 */
[----:B---3--:R-:W-:Y:S02]  /*1260*/  USHF.R.U32.HI UR4, URZ, UR13, UR4 ;  /* 0x0000000dff047299 */ /* 0x008fe40008011604 */
[----:B------:R-:W-:Y:S02]  /*1270*/  USEL UR5, UR28, UR6, !UP2 ;  /* 0x000000061c057287 */ /* 0x000fe4000d000000 */
[----:B------:R-:W-:-:S04]  /*1280*/  USEL UR4, UR21, UR4, !UP0 ;  /* 0x0000000415047287 */ /* 0x000fc8000c000000 */
[----:B------:R-:W-:Y:S02]  /*1290*/  UIADD3 UR6, UPT, UPT, UR5, -UR4, URZ ;  /* 0x8000000405067290 */ /* 0x000fe4000fffe0ff */
[----:B------:R-:W-:Y:S02]  /*12a0*/  UIADD3 UR4, UPT, UPT, -UR5, UR4, URZ ;  /* 0x0000000405047290 */ /* 0x000fe4000fffe1ff */
[----:B------:R-:W-:Y:S02]  /*12b0*/  UIMAD UR21, UR6, UR10, UR21 ;  /* 0x0000000a061572a4 */ /* 0x000fe4000f8e0215 */
[----:B------:R-:W-:-:S12]  /*12c0*/  UIMAD UR28, UR4, UR12, UR28 ;  /* 0x0000000c041c72a4 */ /* 0x000fd8000f8e021c */
.L_x_15:
[----:B------:R-:W-:Y:S01]  /*12d0*/  BAR.SYNC.DEFER_BLOCKING 0x0 ;  /* 0x0000000000007b1d */ /* 0x000fe20000010000 */
[----:B------:R-:W-:Y:S01]  /*12e0*/  UISETP.NE.AND UP0, UPT, UR18, 0x2, UPT ;  /* 0x000000021200788c */ /* 0x000fe2000bf05270 */
[----:B------:R-:W-:Y:S02]  /*12f0*/  ISETP.NE.OR P3, PT, R0, 0x2, !P3 ;  /* 0x000000020000780c */ /* 0x000fe40005f65670 */
[----:B------:R-:W-:Y:S02]  /*1300*/  LOP3.LUT R0, R54, 0x1f, RZ, 0xc0, !PT ;  /* 0x0000001f36007812 */ /* 0x000fe400078ec0ff */
[----:B------:R-:W1:Y:S04]  /*1310*/  LDCU UR39, c[0x0][0xc24] ;  /* 0x00018480ff2777ac */ /* 0x000e680008000800 */
[----:B------:R-:W-:Y:S05]  /*1320*/  BRA.U UP0, `(.L_x_16) ;  /* 0x0000002100387547 */ /* 0x000fea000b800000 */
[----:B------:R-:W2:Y:S01]  /*1330*/  LDCU UR7, c[0x0][0x394] ;  /* 0x00007280ff0777ac */ /* 0x000ea20008000800 */
[----:B------:R-:W-:Y:S01]  /*1340*/  PLOP3.LUT P1, PT, PT, PT, UP3, 0x80, 0x8 ;  /* 0x000000000008781c */ /* 0x000fe20003f2f038 */
[----:B------:R-:W-:Y:S01]  /*1350*/  IMAD.MOV.U32 R2, RZ, RZ, RZ ;  /* 0x000000ffff027224 */ /* 0x000fe200078e00ff */
[----:B------:R-:W-:Y:S01]  /*1360*/  ISETP.EQ.OR P2, PT, R0, RZ, P3 ;  /* 0x000000ff0000720c */ /* 0x000fe20001f42670 */
[----:B------:R-:W3:Y:S01]  /*1370*/  LDCU UR6, c[0x0][0x5d8] ;  /* 0x0000bb00ff0677ac */ /* 0x000ee20008000800 */
[----:B------:R-:W-:Y:S01]  /*1380*/  PLOP3.LUT P1, PT, P1, PT, PT, 0x8, 0x80 ;  /* 0x000000000080781c */ /* 0x000fe20000f2e170 */
[----:B------:R-:W4:Y:S01]  /*1390*/  LDCU UR64, c[0x0][0x370] ;  /* 0x00006e00ff4077ac */ /* 0x000f220008000800 */
[----:B------:R-:W1:Y:S01]  /*13a0*/  LDCU.64 UR54, c[0x0][0x348] ;  /* 0x00006900ff3677ac */ /* 0x000e620008000a00 */
[----:B------:R-:W1:Y:S01]  /*13b0*/  LDCU UR63, c[0x0][0x374] ;  /* 0x00006e80ff3f77ac */ /* 0x000e620008000800 */
[----:B--2---:R-:W-:Y:S02]  /*13c0*/  UIADD3 UR5, UPT, UPT, UR7, 0x3f, URZ ;  /* 0x0000003f07057890 */ /* 0x004fe4000fffe0ff */
[----:B---3--:R-:W-:-:S02]  /*13d0*/  UIADD3 UR6, UPT, UPT, UR6, 0x7f, URZ ;  /* 0x0000007f06067890 */ /* 0x008fc4000fffe0ff */
[----:B------:R-:W-:Y:S02]  /*13e0*/  USHF.R.S32.HI UR4, URZ, 0x1f, UR5 ;  /* 0x0000001fff047899 */ /* 0x000fe40008011405 */
[----:B------:R-:W-:Y:S02]  /*13f0*/  UIADD3 UR68, UPT, UPT, UR7, 0x7e, URZ ;  /* 0x0000007e07447890 */ /* 0x000fe4000fffe0ff */
[----:B------:R-:W-:Y:S02]  /*1400*/  ULEA.HI UR4, UR4, UR5, URZ, 0x6 ;  /* 0x0000000504047291 */ /* 0x000fe4000f8f30ff */
[----:B------:R-:W-:Y:S02]  /*1410*/  UIADD3 UR5, UPT, UPT, UR7, -0x1, URZ ;  /* 0xffffffff07057890 */ /* 0x000fe4000fffe0ff */
[----:B------:R-:W-:Y:S02]  /*1420*/  USHF.R.S32.HI UR66, URZ, 0x6, UR4 ;  /* 0x00000006ff427899 */ /* 0x000fe40008011404 */
[----:B------:R-:W-:-:S02]  /*1430*/  UISETP.GE.U32.AND UP1, UPT, UR5, -0x7f, UPT ;  /* 0xffffff810500788c */ /* 0x000fc4000bf26070 */
[----:B------:R-:W-:Y:S02]  /*1440*/  UISETP.LT.U32.AND UP0, UPT, UR66, 0x8, UPT ;  /* 0x000000084200788c */ /* 0x000fe4000bf01070 */
[----:B------:R-:W-:Y:S02]  /*1450*/  USHF.R.S32.HI UR4, URZ, 0x1f, UR6 ;  /* 0x0000001fff047899 */ /* 0x000fe40008011406 */
[----:B------:R-:W-:Y:S02]  /*1460*/  USEL UR65, UR66, 0x8, UP0 ;  /* 0x0000000842417887 */ /* 0x000fe40008000000 */
[----:B------:R-:W-:Y:S02]  /*1470*/  ULEA.HI UR4, UR4, UR6, URZ, 0x7 ;  /* 0x0000000604047291 */ /* 0x000fe4000f8f38ff */
[----:B------:R-:W-:Y:S02]  /*1480*/  UIADD3 UR52, UPT, UPT, UR65, -0x1, URZ ;  /* 0xffffffff41347890 */ /* 0x000fe4000fffe0ff */
[----:B------:R-:W-:-:S02]  /*1490*/  @UP1 UIADD3 UR52, UPT, UPT, UR65, URZ, URZ ;  /* 0x000000ff41341290 */ /* 0x000fc4000fffe0ff */
[----:B------:R-:W-:Y:S02]  /*14a0*/  USHF.R.S32.HI UR62, URZ, 0x7, UR4 ;  /* 0x00000007ff3e7899 */ /* 0x000fe40008011404 */
[----:B------:R-:W-:Y:S02]  /*14b0*/  UIADD3 UR67, UPT, UPT, UR66, -UR65, URZ ;  /* 0x8000004142437290 */ /* 0x000fe4000fffe0ff */
[----:B------:R-:W-:Y:S01]  /*14c0*/  UIADD3 UR52, UPT, UPT, UR52, 0x1, URZ ;  /* 0x0000000134347890 */ /* 0x000fe2000fffe0ff */
[----:B------:R-:W-:Y:S01]  /*14d0*/  UMOV UR38, 0x1 ;  /* 0x0000000100267882 */ /* 0x000fe20000000000 */
[----:B-1--4-:R-:W-:-:S10]  /*14e0*/  UMOV UR45, URZ ;  /* 0x000000ff002d7c82 */ /* 0x012fd40008000000 */
.L_x_32:
[----:B------:R-:W-:Y:S01]  /*14f0*/  IMAD.U32 R4, RZ, RZ, UR62 ;  /* 0x0000003eff047e24 */ /* 0x000fe2000f8e00ff */
[----:B------:R-:W1:Y:S04]  /*1500*/  LDCU UR61, c[0x0][0x5dc] ;  /* 0x0000bb80ff3d77ac */ /* 0x000e680008000800 */
[-C--:B------:R-:W-:Y:S01]  /*1510*/  IABS R0, R4.reuse ;  /* 0x0000000400007213 */ /* 0x080fe20000000000 */
[----:B------:R-:W2:Y:S01]  /*1520*/  LDCU UR60, c[0x0][0x5e0] ;  /* 0x0000bc00ff3c77ac */ /* 0x000ea20008000800 */
[----:B------:R-:W-:Y:S02]  /*1530*/  IABS R4, R4 ;  /* 0x0000000400047213 */ /* 0x000fe40000000000 */
[----:B------:R-:W-:Y:S01]  /*1540*/  R2UR UR6, R0 ;  /* 0x00000000000672ca */ /* 0x000fe200000e0000 */
[----:B------:R-:W-:Y:S01]  /*1550*/  UMOV UR44, 0x400 ;  /* 0x00000400002c7882 */ /* 0x000fe20000000000 */
[----:B------:R-:W-:Y:S01]  /*1560*/  USHF.L.U32 UR50, UR28, 0x6, URZ ;  /* 0x000000061c327899 */ /* 0x000fe200080006ff */
[----:B------:R-:W-:Y:S01]  /*1570*/  UMOV UR15, URZ ;  /* 0x000000ff000f7c82 */ /* 0x000fe20008000000 */
[----:B-1----:R-:W-:-:S09]  /*1580*/  IMAD.U32 R3, RZ, RZ, UR61 ;  /* 0x0000003dff037e24 */ /* 0x002fd2000f8e00ff */
[----:B------:R-:W1:Y:S08]  /*1590*/  I2F.RP R0, UR6 ;  /* 0x0000000600007d06 */ /* 0x000e700008209400 */
[----:B-1----:R-:W1:Y:S02]  /*15a0*/  MUFU.RCP R0, R0 ;  /* 0x0000000000007308 */ /* 0x002e640000001000 */
[----:B-1----:R-:W-:-:S06]  /*15b0*/  VIADD R0, R0, 0xffffffe ;  /* 0x0ffffffe00007836 */ /* 0x002fcc0000000000 */
[----:B------:R-:W1:Y:S02]  /*15c0*/  F2I.FTZ.U32.TRUNC.NTZ R0, R0 ;  /* 0x0000000000007305 */ /* 0x000e64000021f000 */
[----:B-1----:R-:W-:Y:S02]  /*15d0*/  R2UR UR5, R0 ;  /* 0x00000000000572ca */ /* 0x002fe400000e0000 */
[----:B------:R-:W-:Y:S01]  /*15e0*/  IABS R0, R3 ;  /* 0x0000000300007213 */ /* 0x000fe20000000000 */
[----:B------:R-:W-:-:S03]  /*15f0*/  IMAD.U32 R3, RZ, RZ, UR21 ;  /* 0x00000015ff037e24 */ /* 0x000fc6000f8e00ff */
[----:B------:R-:W-:Y:S01]  /*1600*/  R2UR UR8, R0 ;  /* 0x00000000000872ca */ /* 0x000fe200000e0000 */
[----:B------:R-:W-:Y:S01]  /*1610*/  IMAD.MOV R0, RZ, RZ, -R4 ;  /* 0x000000ffff007224 */ /* 0x000fe200078e0a04 */
[----:B------:R-:W-:-:S04]  /*1620*/  IABS R3, R3 ;  /* 0x0000000300037213 */ /* 0x000fc80000000000 */
[----:B------:R-:W-:Y:S01]  /*1630*/  R2UR UR9, R3 ;  /* 0x00000000030972ca */ /* 0x000fe200000e0000 */
[----:B------:R-:W-:-:S04]  /*1640*/  UIADD3 UR4, UPT, UPT, URZ, -UR5, URZ ;  /* 0x80000005ff047290 */ /* 0x000fc8000fffe0ff */
[----:B------:R-:W-:Y:S02]  /*1650*/  UIMAD UR7, UR4, UR6, URZ ;  /* 0x00000006040772a4 */ /* 0x000fe4000f8e02ff */
[----:B------:R-:W1:Y:S01]  /*1660*/  I2F.RP R3, UR8 ;  /* 0x0000000800037d06 */ /* 0x000e620008209400 */
[----:B------:R-:W-:Y:S02]  /*1670*/  UMOV UR4, URZ ;  /* 0x000000ff00047c82 */ /* 0x000fe40008000000 */
[----:B------:R-:W-:Y:S02]  /*1680*/  UIMAD.WIDE.U32 UR4, UR5, UR7, UR4 ;  /* 0x00000007050472a5 */ /* 0x000fe4000f8e0004 */
[----:B------:R-:W-:-:S05]  /*1690*/  R2UR UR7, R0 ;  /* 0x00000000000772ca */ /* 0x000fca00000e0000 */
[----:B------:R-:W-:Y:S02]  /*16a0*/  UMOV UR4, UR5 ;  /* 0x0000000500047c82 */ /* 0x000fe40008000000 */
[----:B------:R-:W-:Y:S01]  /*16b0*/  UIMAD.WIDE.U32 UR4, UR4, UR9, URZ ;  /* 0x00000009040472a5 */ /* 0x000fe2000f8e00ff */
[----:B-1----:R-:W1:Y:S06]  /*16c0*/  MUFU.RCP R0, R3 ;  /* 0x0000000300007308 */ /* 0x002e6c0000001000 */
[----:B------:R-:W-:Y:S02]  /*16d0*/  UMOV UR4, UR5 ;  /* 0x0000000500047c82 */ /* 0x000fe40008000000 */
[----:B------:R-:W-:-:S04]  /*16e0*/  UIMAD UR5, UR4, UR7, UR9 ;  /* 0x00000007040572a4 */ /* 0x000fc8000f8e0209 */
[----:B------:R-:W-:Y:S01]  /*16f0*/  UISETP.GT.U32.AND UP0, UPT, UR6, UR5, UPT ;  /* 0x000000050600728c */ /* 0x000fe2000bf04070 */
[----:B-1----:R-:W-:-:S10]  /*1700*/  VIADD R0, R0, 0xffffffe ;  /* 0x0ffffffe00007836 */ /* 0x002fd40000000000 */
[----:B------:R-:W-:Y:S01]  /*1710*/  @!UP0 UIADD3 UR5, UPT, UPT, UR5, -UR6, URZ ;  /* 0x8000000605058290 */ /* 0x000fe2000fffe0ff */
[----:B------:R-:W1:Y:S01]  /*1720*/  F2I.FTZ.U32.TRUNC.NTZ R0, R0 ;  /* 0x0000000000007305 */ /* 0x000e62000021f000 */
[----:B------:R-:W-:Y:S02]  /*1730*/  @!UP0 UIADD3 UR4, UPT, UPT, UR4, 0x1, URZ ;  /* 0x0000000104048890 */ /* 0x000fe4000fffe0ff */
[----:B------:R-:W-:Y:S02]  /*1740*/  UISETP.GE.U32.AND UP1, UPT, UR5, UR6, UPT ;  /* 0x000000060500728c */ /* 0x000fe4000bf26070 */
[----:B------:R-:W-:-:S04]  /*1750*/  ULOP3.LUT UR5, UR21, UR62, URZ, 0x3c, !UPT ;  /* 0x0000003e15057292 */ /* 0x000fc8000f8e3cff */
[----:B------:R-:W-:-:S05]  /*1760*/  UISETP.GE.AND UP0, UPT, UR5, URZ, UPT ;  /* 0x000000ff0500728c */ /* 0x000fca000bf06270 */
[----:B------:R-:W-:Y:S01]  /*1770*/  @UP1 UIADD3 UR4, UPT, UPT, UR4, 0x1, URZ ;  /* 0x0000000104041890 */ /* 0x000fe2000fffe0ff */
[----:B-1----:R-:W-:Y:S01]  /*1780*/  R2UR UR5, R0 ;  /* 0x00000000000572ca */ /* 0x002fe200000e0000 */
[----:B------:R-:W-:Y:S01]  /*1790*/  UISETP.NE.AND UP1, UPT, UR62, URZ, UPT ;  /* 0x000000ff3e00728c */ /* 0x000fe2000bf25270 */
[----:B--2---:R-:W-:-:S04]  /*17a0*/  IMAD.U32 R0, RZ, RZ, UR60 ;  /* 0x0000003cff007e24 */ /* 0x004fc8000f8e00ff */
[----:B------:R-:W-:Y:S01]  /*17b0*/  UMOV UR7, UR4 ;  /* 0x0000000400077c82 */ /* 0x000fe20008000000 */
[----:B------:R-:W-:Y:S01]  /*17c0*/  IABS R0, R0 ;  /* 0x0000000000007213 */ /* 0x000fe20000000000 */
[----:B------:R-:W-:-:S03]  /*17d0*/  @!UP0 UIADD3 UR7, UPT, UPT, -UR7, URZ, URZ ;  /* 0x000000ff07078290 */ /* 0x000fc6000fffe1ff */
[----:B------:R-:W-:Y:S01]  /*17e0*/  R2UR UR9, R0 ;  /* 0x00000000000972ca */ /* 0x000fe200000e0000 */
[----:B------:R-:W-:Y:S02]  /*17f0*/  @!UP1 ULOP3.LUT UR7, URZ, UR62, URZ, 0x33, !UPT ;  /* 0x0000003eff079292 */ /* 0x000fe4000f8e33ff */
[----:B------:R-:W-:-:S04]  /*1800*/  UIADD3 UR4, UPT, UPT, URZ, -UR5, URZ ;  /* 0x80000005ff047290 */ /* 0x000fc8000fffe0ff */
[----:B------:R-:W-:Y:S01]  /*1810*/  IMAD.U32 R3, RZ, RZ, UR7 ;  /* 0x00000007ff037e24 */ /* 0x000fe2000f8e00ff */
[----:B------:R-:W-:-:S03]  /*1820*/  UIMAD UR6, UR4, UR8, URZ ;  /* 0x00000008040672a4 */ /* 0x000fc6000f8e02ff */
[----:B------:R-:W-:Y:S01]  /*1830*/  UMOV UR4, URZ ;  /* 0x000000ff00047c82 */ /* 0x000fe20008000000 */
[----:B------:R-:W-:Y:S01]  /*1840*/  IABS R3, R3 ;  /* 0x0000000300037213 */ /* 0x000fe20000000000 */
[----:B------:R-:W-:Y:S01]  /*1850*/  UIMAD.WIDE.U32 UR4, UR5, UR6, UR4 ;  /* 0x00000006050472a5 */ /* 0x000fe2000f8e0004 */
[----:B------:R-:W1:Y:S02]  /*1860*/  I2F.RP R0, UR9 ;  /* 0x0000000900007d06 */ /* 0x000e640008209400 */
[----:B------:R-:W-:Y:S01]  /*1870*/  R2UR UR10, R3 ;  /* 0x00000000030a72ca */ /* 0x000fe200000e0000 */
[----:B------:R-:W-:-:S03]  /*1880*/  IMAD.U32 R3, RZ, RZ, UR38 ;  /* 0x00000026ff037e24 */ /* 0x000fc6000f8e00ff */
[----:B------:R-:W-:Y:S02]  /*1890*/  UMOV UR4, UR5 ;  /* 0x0000000500047c82 */ /* 0x000fe40008000000 */
[----:B------:R-:W-:-:S07]  /*18a0*/  SHF.L.U32 R3, R3, 0x1f, RZ ;  /* 0x0000001f03037819 */ /* 0x000fce00000006ff */
[----:B------:R-:W-:Y:S01]  /*18b0*/  UIMAD.WIDE.U32 UR4, UR4, UR10, URZ ;  /* 0x0000000a040472a5 */ /* 0x000fe2000f8e00ff */
[----:B-1----:R-:W1:Y:S06]  /*18c0*/  MUFU.RCP R0, R0 ;  /* 0x0000000000007308 */ /* 0x002e6c0000001000 */
[----:B------:R-:W-:Y:S02]  /*18d0*/  UMOV UR4, UR5 ;  /* 0x0000000500047c82 */ /* 0x000fe40008000000 */
[----:B------:R-:W-:-:S04]  /*18e0*/  UIADD3 UR5, UPT, UPT, -UR4, URZ, URZ ;  /* 0x000000ff04057290 */ /* 0x000fc8000fffe1ff */
[----:B------:R-:W-:-:S04]  /*18f0*/  UIMAD UR5, UR8, UR5, UR10 ;  /* 0x00000005080572a4 */ /* 0x000fc8000f8e020a */
[----:B------:R-:W-:Y:S01]  /*1900*/  UISETP.GT.U32.AND UP0, UPT, UR8, UR5, UPT ;  /* 0x000000050800728c */ /* 0x000fe2000bf04070 */
[----:B-1----:R-:W-:-:S06]  /*1910*/  VIADD R0, R0, 0xffffffe ;  /* 0x0ffffffe00007836 */ /* 0x002fcc0000000000 */
[----:B------:R-:W1:Y:S04]  /*1920*/  F2I.FTZ.U32.TRUNC.NTZ R0, R0 ;  /* 0x0000000000007305 */ /* 0x000e68000021f000 */
[----:B------:R-:W-:Y:S02]  /*1930*/  @!UP0 UIADD3 UR5, UPT, UPT, UR5, -UR8, URZ ;  /* 0x8000000805058290 */ /* 0x000fe4000fffe0ff */
[----:B------:R-:W-:Y:S02]  /*1940*/  @!UP0 UIADD3 UR4, UPT, UPT, UR4, 0x1, URZ ;  /* 0x0000000104048890 */ /* 0x000fe4000fffe0ff */
[----:B------:R-:W-:Y:S01]  /*1950*/  UISETP.GE.U32.AND UP1, UPT, UR5, UR8, UPT ;  /* 0x000000080500728c */ /* 0x000fe2000bf26070 */
[----:B------:R-:W2:Y:S01]  /*1960*/  S2UR UR8, SR_CgaCtaId ;  /* 0x00000000000879c3 */ /* 0x000ea20000008800 */
[----:B------:R-:W-:-:S04]  /*1970*/  ULOP3.LUT UR5, UR7, UR61, URZ, 0x3c, !UPT ;  /* 0x0000003d07057292 */ /* 0x000fc8000f8e3cff */
[----:B------:R-:W-:-:S03]  /*1980*/  UISETP.GE.AND UP0, UPT, UR5, URZ, UPT ;  /* 0x000000ff0500728c */ /* 0x000fc6000bf06270 */
[----:B-1----:R-:W-:Y:S02]  /*1990*/  R2UR UR5, R0 ;  /* 0x00000000000572ca */ /* 0x002fe400000e0000 */
[----:B------:R-:W-:Y:S02]  /*19a0*/  @UP1 UIADD3 UR4, UPT, UPT, UR4, 0x1, URZ ;  /* 0x0000000104041890 */ /* 0x000fe4000fffe0ff */
[----:B------:R-:W-:-:S05]  /*19b0*/  UISETP.NE.AND UP1, UPT, UR61, URZ, UPT ;  /* 0x000000ff3d00728c */ /* 0x000fca000bf25270 */
[----:B------:R-:W-:Y:S02]  /*19c0*/  UMOV UR6, UR4 ;  /* 0x0000000400067c82 */ /* 0x000fe40008000000 */
[----:B------:R-:W-:Y:S02]  /*19d0*/  @!UP0 UIADD3 UR6, UPT, UPT, -UR6, URZ, URZ ;  /* 0x000000ff06068290 */ /* 0x000fe4000fffe1ff */
[----:B------:R-:W-:Y:S02]  /*19e0*/  UIADD3 UR4, UPT, UPT, URZ, -UR5, URZ ;  /* 0x80000005ff047290 */ /* 0x000fe4000fffe0ff */
[----:B------:R-:W-:Y:S02]  /*19f0*/  @!UP1 ULOP3.LUT UR6, URZ, UR61, URZ, 0x33, !UPT ;  /* 0x0000003dff069292 */ /* 0x000fe4000f8e33ff */
[----:B--2---:R-:W-:-:S04]  /*1a00*/  ULEA UR44, UR8, UR44, 0x18 ;  /* 0x0000002c082c7291 */ /* 0x004fc8000f8ec0ff */
[----:B------:R-:W-:Y:S01]  /*1a10*/  ULEA UR8, UR45, UR44, 0x3 ;  /* 0x0000002c2d087291 */ /* 0x000fe2000f8e18ff */
[----:B------:R-:W-:-:S05]  /*1a20*/  IMAD.U32 R0, RZ, RZ, UR6 ;  /* 0x00000006ff007e24 */ /* 0x000fca000f8e00ff */
[----:B------:R-:W-:-:S03]  /*1a30*/  IABS R0, R0 ;  /* 0x0000000000007213 */ /* 0x000fc60000000000 */
[----:B------:R1:W2:Y:S01]  /*1a40*/  SYNCS.PHASECHK.TRANS64.TRYWAIT P0, [UR8+0x40], R3 ;  /* 0x00004003ff0075a7 */ /* 0x0002a20008001108 */
[----:B------:R-:W-:Y:S01]  /*1a50*/  R2UR UR10, R0 ;  /* 0x00000000000a72ca */ /* 0x000fe200000e0000 */
[----:B------:R-:W-:-:S03]  /*1a60*/  UIMAD UR8, UR4, UR9, URZ ;  /* 0x00000009040872a4 */ /* 0x000fc6000f8e02ff */
[----:B------:R-:W-:Y:S02]  /*1a70*/  UMOV UR4, URZ ;  /* 0x000000ff00047c82 */ /* 0x000fe40008000000 */
[----:B------:R-:W-:Y:S02]  /*1a80*/  UIMAD.WIDE.U32 UR4, UR5, UR8, UR4 ;  /* 0x00000008050472a5 */ /* 0x000fe4000f8e0004 */
[----:B------:R-:W-:-:S04]  /*1a90*/  UIADD3 UR8, UPT, UPT, -UR6, URZ, URZ ;  /* 0x000000ff06087290 */ /* 0x000fc8000fffe1ff */
[----:B------:R-:W-:Y:S01]  /*1aa0*/  UIMAD UR61, UR61, UR8, UR7 ;  /* 0x000000083d3d72a4 */ /* 0x000fe2000f8e0207 */
[----:B------:R-:W-:Y:S02]  /*1ab0*/  UMOV UR4, UR5 ;  /* 0x0000000500047c82 */ /* 0x000fe40008000000 */
[----:B------:R-:W-:-:S07]  /*1ac0*/  UIMAD.WIDE.U32 UR4, UR4, UR10, URZ ;  /* 0x0000000a040472a5 */ /* 0x000fce000f8e00ff */
[----:B------:R-:W-:Y:S02]  /*1ad0*/  UMOV UR4, UR5 ;  /* 0x0000000500047c82 */ /* 0x000fe40008000000 */
[----:B------:R-:W-:-:S04]  /*1ae0*/  UIADD3 UR5, UPT, UPT, -UR4, URZ, URZ ;  /* 0x000000ff04057290 */ /* 0x000fc8000fffe1ff */
[----:B------:R-:W-:-:S04]  /*1af0*/  UIMAD UR5, UR9, UR5, UR10 ;  /* 0x00000005090572a4 */ /* 0x000fc8000f8e020a */
[----:B------:R-:W-:-:S11]  /*1b00*/  UISETP.GT.U32.AND UP0, UPT, UR9, UR5, UPT ;  /* 0x000000050900728c */ /* 0x000fd6000bf04070 */
[----:B------:R-:W-:Y:S02]  /*1b10*/  @!UP0 UIADD3 UR5, UPT, UPT, UR5, -UR9, URZ ;  /* 0x8000000905058290 */ /* 0x000fe4000fffe0ff */
[----:B------:R-:W-:Y:S02]  /*1b20*/  @!UP0 UIADD3 UR4, UPT, UPT, UR4, 0x1, URZ ;  /* 0x0000000104048890 */ /* 0x000fe4000fffe0ff */
[----:B------:R-:W-:Y:S02]  /*1b30*/  UISETP.GE.U32.AND UP1, UPT, UR5, UR9, UPT ;  /* 0x000000090500728c */ /* 0x000fe4000bf26070 */
[----:B------:R-:W-:-:S04]  /*1b40*/  ULOP3.LUT UR5, UR6, UR60, URZ, 0x3c, !UPT ;  /* 0x0000003c06057292 */ /* 0x000fc8000f8e3cff */
[----:B------:R-:W-:-:S05]  /*1b50*/  UISETP.GE.AND UP0, UPT, UR5, URZ, UPT ;  /* 0x000000ff0500728c */ /* 0x000fca000bf06270 */
[----:B------:R-:W-:Y:S02]  /*1b60*/  @UP1 UIADD3 UR4, UPT, UPT, UR4, 0x1, URZ ;  /* 0x0000000104041890 */ /* 0x000fe4000fffe0ff */
[----:B------:R-:W-:-:S05]  /*1b70*/  UISETP.NE.AND UP1, UPT, UR60, URZ, UPT ;  /* 0x000000ff3c00728c */ /* 0x000fca000bf25270 */
[----:B------:R-:W-:Y:S01]  /*1b80*/  UMOV UR53, UR4 ;  /* 0x0000000400357c82 */ /* 0x000fe20008000000 */
[----:B------:R-:W-:Y:S02]  /*1b90*/  UIADD3 UR4, UPT, UPT, -UR7, URZ, URZ ;  /* 0x000000ff07047290 */ /* 0x000fe4000fffe1ff */
[----:B------:R-:W-:Y:S02]  /*1ba0*/  @!UP0 UIADD3 UR53, UPT, UPT, -UR53, URZ, URZ ;  /* 0x000000ff35358290 */ /* 0x000fe4000fffe1ff */
[----:B------:R-:W-:Y:S02]  /*1bb0*/  UISETP.GE.U32.AND UP0, UPT, UR68, 0x7f, UPT ;  /* 0x0000007f4400788c */ /* 0x000fe4000bf06070 */
[----:B------:R-:W-:Y:S02]  /*1bc0*/  @!UP1 ULOP3.LUT UR53, URZ, UR60, URZ, 0x33, !UPT ;  /* 0x0000003cff359292 */ /* 0x000fe4000f8e33ff */
[----:B------:R-:W-:Y:S02]  /*1bd0*/  UIMAD UR4, UR62, UR4, UR21 ;  /* 0x000000043e0472a4 */ /* 0x000fe4000f8e0215 */
[----:B------:R-:W-:-:S02]  /*1be0*/  UIADD3 UR5, UPT, UPT, -UR53, URZ, URZ ;  /* 0x000000ff35057290 */ /* 0x000fc4000fffe1ff */
[----:B------:R-:W-:Y:S02]  /*1bf0*/  USHF.L.U32 UR18, UR4, 0x7, URZ ;  /* 0x0000000704127899 */ /* 0x000fe400080006ff */
[----:B------:R-:W-:Y:S01]  /*1c00*/  UIMAD UR60, UR60, UR5, UR6 ;  /* 0x000000053c3c72a4 */ /* 0x000fe2000f8e0206 */
[----:B-1----:R-:W-:Y:S11]  /*1c10*/  BRA.U !UP0, `(.L_x_17) ;  /* 0x0000000508807547 */ /* 0x002ff6000b800000 */
[----:B------:R-:W1:Y:S01]  /*1c20*/  LDCU.64 UR46, c[0x0][0x5c0] ;  /* 0x0000b800ff2e77ac */ /* 0x000e620008000a00 */
[----:B------:R-:W1:Y:S01]  /*1c30*/  LDCU.64 UR42, c[0x0][0x5f8] ;  /* 0x0000bf00ff2a77ac */ /* 0x000e620008000a00 */
[----:B------:R-:W3:Y:S01]  /*1c40*/  LDCU UR9, c[0x0][0x5c8] ;  /* 0x0000b900ff0977ac */ /* 0x000ee20008000800 */
[----:B------:R-:W3:Y:S01]  /*1c50*/  LDCU UR8, c[0x0][0x600] ;  /* 0x0000c000ff0877ac */ /* 0x000ee20008000800 */
[----:B------:R-:W4:Y:S01]  /*1c60*/  LDCU UR30, c[0x0][0x5a8] ;  /* 0x0000b500ff1e77ac */ /* 0x000f220008000800 */
[----:B------:R-:W2:Y:S01]  /*1c70*/  LDCU UR29, c[0x0][0x59c] ;  /* 0x0000b380ff1d77ac */ /* 0x000ea20008000800 */
[----:B-1----:R-:W-:Y:S01]  /*1c80*/  UIMAD UR46, UR61, UR46, UR42 ;  /* 0x0000002e3d2e72a4 */ /* 0x002fe2000f8e022a */
[----:B------:R-:W1:Y:S01]  /*1c90*/  LDCU UR28, c[0x0][0x590] ;  /* 0x0000b200ff1c77ac */ /* 0x000e620008000800 */
[----:B------:R-:W1:Y:S01]  /*1ca0*/  LDCU UR34, c[0x0][0x594] ;  /* 0x0000b280ff2277ac */ /* 0x000e620008000800 */
[----:B------:R-:W1:Y:S01]  /*1cb0*/  LDCU UR33, c[0x0][0x598] ;  /* 0x0000b300ff2177ac */ /* 0x000e620008000800 */
[----:B------:R-:W1:Y:S01]  /*1cc0*/  LDCU UR32, c[0x0][0x5ac] ;  /* 0x0000b580ff2077ac */ /* 0x000e620008000800 */
[----:B------:R-:W1:Y:S01]  /*1cd0*/  LDCU UR31, c[0x0][0x5b0] ;  /* 0x0000b600ff1f77ac */ /* 0x000e620008000800 */
[----:B------:R-:W1:Y:S01]  /*1ce0*/  LDCU UR5, c[0x0][0x5cc] ;  /* 0x0000b980ff0577ac */ /* 0x000e620008000800 */
[----:B------:R-:W1:Y:S01]  /*1cf0*/  LDCU UR4, c[0x0][0x5ec] ;  /* 0x0000bd80ff0477ac */ /* 0x000e620008000800 */
[----:B------:R-:W1:Y:S01]  /*1d00*/  LDCU.64 UR26, c[0x0][0x5a0] ;  /* 0x0000b400ff1a77ac */ /* 0x000e620008000a00 */
[----:B------:R-:W1:Y:S01]  /*1d10*/  LDCU.64 UR24, c[0x0][0x5d0] ;  /* 0x0000ba00ff1877ac */ /* 0x000e620008000a00 */
[----:B------:R-:W1:Y:S01]  /*1d20*/  LDCU.64 UR6, c[0x0][0x5f0] ;  /* 0x0000be00ff0677ac */ /* 0x000e620008000a00 */
[----:B------:R-:W-:-:S02]  /*1d30*/  UIMAD UR43, UR60, UR47, UR43 ;  /* 0x0000002f3c2b72a4 */ /* 0x000fc4000f8e022b */
[----:B------:R-:W-:Y:S02]  /*1d40*/  UIADD3 UR10, UPT, UPT, UR18, 0x40, URZ ;  /* 0x00000040120a7890 */ /* 0x000fe4000fffe0ff */
[----:B---3--:R-:W-:Y:S01]  /*1d50*/  UIMAD UR42, UR53, UR9, UR8 ;  /* 0x00000009352a72a4 */ /* 0x008fe2000f8e0208 */
[----:B------:R-:W-:Y:S01]  /*1d60*/  UMOV UR23, URZ ;  /* 0x000000ff00177c82 */ /* 0x000fe20008000000 */
[----:B--2-4-:R-:W-:-:S10]  /*1d70*/  UMOV UR13, UR45 ;  /* 0x0000002d000d7c82 */ /* 0x014fd40008000000 */
.L_x_22:
[----:B---3--:R-:W-:Y:S01]  /*1d80*/  @!P3 MOV R3, 0x6000 ;  /* 0x000060000003b802 */ /* 0x008fe20000000f00 */
[----:B------:R-:W-:Y:S01]  /*1d90*/  ULEA UR49, UR13, UR44, 0x3 ;  /* 0x0000002c0d317291 */ /* 0x000fe2000f8e18ff */
[----:B-1----:R-:W-:Y:S11]  /*1da0*/  @P0 BRA `(.L_x_18) ;  /* 0x0000000000100947 */ /* 0x002ff60003800000 */
[----:B------:R-:W-:Y:S04]  /*1db0*/  MOV R4, UR38 ;  /* 0x0000002600047c02 */ /* 0x000fe80008000f00 */
[----:B------:R-:W-:Y:S04]  /*1dc0*/  SHF.L.U32 R4, R4, 0x1f, RZ ;  /* 0x0000001f04047819 */ /* 0x000fe800000006ff */
[----:B------:R-:W2:Y:S02]  /*1dd0*/  SYNCS.PHASECHK.TRANS64.TRYWAIT P0, [UR49+0x40], R4 ;  /* 0x00004004ff0075a7 */ /* 0x000ea40008001131 */
[----:B--2---:R-:W-:Y:S05]  /*1de0*/  @!P0 BRA `(.L_x_19) ;  /* 0x0000007800ac8947 */ /* 0x004fea0003800000 */
.L_x_18:
[----:B------:R3:W-:Y:S01]  /*1df0*/  @!P3 SYNCS.ARRIVE.TRANS64 RZ, [UR49], R3 ;  /* 0x00000003ffffb9a7 */ /* 0x0007e20008000031 */
[----:B------:R-:W-:Y:S04]  /*1e00*/  BSSY.RECONVERGENT B0, `(.L_x_20) ;  /* 0x0000003000007945 */ /* 0x000fe80003800200 */
[----:B------:R-:W-:Y:S05]  /*1e10*/  @P2 BRA `(.L_x_21) ;  /* 0x0000000000042947 */ /* 0x000fea0003800000 */
[----:B-1----:R-:W-:Y:S05]  /*1e20*/  BPT.TRAP 0x1 ;  /* 0x000000040000795c */ /* 0x002fea0000300000 */
.L_x_21:
[----:B-1----:R-:W-:Y:S05]  /*1e30*/  BSYNC.RECONVERGENT B0 ;  /* 0x0000000000007941 */ /* 0x002fea0003800200 */
.L_x_20:
[----:B------:R-:W-:Y:S02]  /*1e40*/  UIADD3 UR8, UPT, UPT, UR13, 0x1, URZ ;  /* 0x000000010d087890 */ /* 0x000fe4000fffe0ff */
[----:B------:R-:W-:Y:S02]  /*1e50*/  USHF.L.U32 UR51, UR23, 0x6, URZ ;  /* 0x0000000617337899 */ /* 0x000fe400080006ff */
[----:B------:R-:W-:Y:S02]  /*1e60*/  UISETP.NE.AND UP0, UPT, UR8, 0x8, UPT ;  /* 0x000000080800788c */ /* 0x000fe4000bf05270 */
[----:B------:R-:W-:Y:S02]  /*1e70*/  UISETP.NE.AND UP2, UPT, UR29, 0x1, UPT ;  /* 0x000000011d00788c */ /* 0x000fe4000bf45270 */
[----:B------:R-:W-:Y:S02]  /*1e80*/  USEL UR9, URZ, 0x1, UP0 ;  /* 0x00000001ff097887 */ /* 0x000fe40008000000 */
[----:B------:R-:W-:Y:S02]  /*1e90*/  USEL UR45, UR8, URZ, UP0 ;  /* 0x000000ff082d7287 */ /* 0x000fe40008000000 */
[----:B------:R-:W-:Y:S02]  /*1ea0*/  ULOP3.LUT UR38, UR38, UR9, URZ, 0x3c, !UPT ;  /* 0x0000000926267292 */ /* 0x000fe4000f8e3cff */
[----:B------:R-:W-:Y:S02]  /*1eb0*/  ULEA UR8, UR45, UR44, 0x3 ;  /* 0x0000002c2d087291 */ /* 0x000fe4000f8e18ff */
[----:B------:R-:W-:Y:S02]  /*1ec0*/  UISETP.NE.AND UP0, UPT, UR28, 0x1, UPT ;  /* 0x000000011c00788c */ /* 0x000fe4000bf05270 */
[----:B------:R-:W-:Y:S01]  /*1ed0*/  ULEA UR48, UR13, UR44, 0xd ;  /* 0x0000002c0d307291 */ /* 0x000fe2000f8e68ff */
[----:B--2---:R-:W-:Y:S01]  /*1ee0*/  MOV R0, UR38 ;  /* 0x0000002600007c02 */ /* 0x004fe20008000f00 */
[----:B------:R-:W-:Y:S02]  /*1ef0*/  ULEA UR19, UR13, UR44, 0xe ;  /* 0x0000002c0d137291 */ /* 0x000fe4000f8e70ff */
[----:B------:R-:W-:Y:S01]  /*1f00*/  UISETP.NE.AND UP3, UPT, UR30, 0x1, UPT ;  /* 0x000000011e00788c */ /* 0x000fe2000bf65270 */
[----:B------:R-:W-:Y:S01]  /*1f10*/  SHF.L.U32 R0, R0, 0x1f, RZ ;  /* 0x0000001f00007819 */ /* 0x000fe200000006ff */
[----:B------:R-:W-:Y:S02]  /*1f20*/  UIADD3 UR40, UP1, UPT, UR54, 0x80, URZ ;  /* 0x0000008036287890 */ /* 0x000fe4000ff3e0ff */
[----:B------:R-:W-:Y:S01]  /*1f30*/  ULEA UR16, UR43, UR46, 0x5 ;  /* 0x0000002e2b107291 */ /* 0x000fe2000f8e28ff */
[----:B------:R4:W1:Y:S01]  /*1f40*/  SYNCS.PHASECHK.TRANS64.TRYWAIT P0, [UR8+0x40], R0 ;  /* 0x00004000ff0075a7 */ /* 0x0008620008001108 */
[----:B------:R-:W-:Y:S02]  /*1f50*/  UIMAD.WIDE.U32 UR8, UR51, UR34, URZ ;  /* 0x00000022330872a5 */ /* 0x000fe4000f8e00ff */
[----:B------:R-:W-:Y:S02]  /*1f60*/  UIADD3.X UR41, UPT, UPT, URZ, UR55, URZ, UP1, !UPT ;  /* 0x00000037ff297290 */ /* 0x000fe40008ffe4ff */
[----:B------:R-:W-:Y:S02]  /*1f70*/  UIADD3 UR48, UPT, UPT, UR48, 0x4400, URZ ;  /* 0x0000440030307890 */ /* 0x000fe4000fffe0ff */
[----:B------:R-:W-:Y:S02]  /*1f80*/  ULEA UR35, UR42, UR16, 0xa ;  /* 0x000000102a237291 */ /* 0x000fe4000f8e50ff */
[----:B------:R-:W-:Y:S02]  /*1f90*/  UIADD3 UR16, UPT, UPT, UR19, 0x14400, URZ ;  /* 0x0001440013107890 */ /* 0x000fe4000fffe0ff */
[----:B------:R-:W-:Y:S01]  /*1fa0*/  UIADD3 UR23, UPT, UPT, UR23, 0x1, URZ ;  /* 0x0000000117177890 */ /* 0x000fe2000fffe0ff */
[----:B------:R-:W-:Y:S01]  /*1fb0*/  UMOV UR56, 0x0 ;  /* 0x0000000000387882 */ /* 0x000fe20000000000 */
[----:B------:R-:W-:Y:S01]  /*1fc0*/  UMOV UR57, 0x10000000 ;  /* 0x1000000000397882 */ /* 0x000fe20000000000 */
[----:B------:R-:W-:Y:S01]  /*1fd0*/  UMOV UR17, UR49 ;  /* 0x0000003100117c82 */ /* 0x000fe20008000000 */
[----:B------:R-:W-:Y:S01]  /*1fe0*/  UTMALDG.2D [UR48], [UR40], desc[UR56] ;  /* 0x00003830280075b4 */ /* 0x000fe20008009000 */
[----:B------:R-:W-:Y:S02]  /*1ff0*/  UMOV UR8, UR9 ;  /* 0x0000000900087c82 */ /* 0x000fe40008000000 */
[----:B------:R-:W-:Y:S04]  /*2000*/  USHF.R.U32.HI UR11, URZ, UR33, UR8 ;  /* 0x00000021ff0b7299 */ /* 0x000fe80008011608 */
[----:B------:R-:W-:Y:S02]  /*2010*/  USEL UR11, UR51, UR11, !UP0 ;  /* 0x0000000b330b7287 */ /* 0x000fe4000c000000 */
[----:B------:R-:W-:Y:S02]  /*2020*/  UIADD3 UR36, UP0, UPT, UR54, 0x180, URZ ;  /* 0x0000018036247890 */ /* 0x000fe4000ff1e0ff */
[----:B------:R-:W-:Y:S02]  /*2030*/  UIMAD.WIDE.U32 UR8, UR11, UR26, URZ ;  /* 0x0000001a0b0872a5 */ /* 0x000fe4000f8e00ff */
[----:B------:R-:W-:Y:S02]  /*2040*/  UIADD3.X UR37, UPT, UPT, URZ, UR55, URZ, UP0, !UPT ;  /* 0x00000037ff257290 */ /* 0x000fe400087fe4ff */
[----:B------:R-:W-:Y:S03]  /*2050*/  UISETP.NE.AND UP0, UPT, UR23, UR52, UPT ;  /* 0x000000341700728c */ /* 0x000fe6000bf05270 */
[----:B------:R-:W-:Y:S01]  /*2060*/  UMOV UR8, UR9 ;  /* 0x0000000900087c82 */ /* 0x000fe20008000000 */
[----:B------:R-:W-:Y:S01]  /*2070*/  UMOV UR9, UR49 ;  /* 0x0000003100097c82 */ /* 0x000fe20008000000 */
[----:B------:R-:W-:Y:S04]  /*2080*/  USHF.R.U32.HI UR12, URZ, UR27, UR8 ;  /* 0x0000001bff0c7299 */ /* 0x000fe80008011608 */
[----:B------:R-:W-:Y:S04]  /*2090*/  USEL UR12, UR11, UR12, !UP2 ;  /* 0x0000000c0b0c7287 */ /* 0x000fe8000d000000 */
[----:B------:R-:W-:Y:S02]  /*20a0*/  UIMAD.WIDE.U32 UR14, UR12, UR32, URZ ;  /* 0x000000200c0e72a5 */ /* 0x000fe4000f8e00ff */
[----:B------:R-:W-:Y:S04]  /*20b0*/  UIADD3 UR14, UPT, UPT, -UR11, URZ, URZ ;  /* 0x000000ff0b0e7290 */ /* 0x000fe8000fffe1ff */
[----:B------:R-:W-:Y:S01]  /*20c0*/  UIMAD UR14, UR28, UR14, UR51 ;  /* 0x0000000e1c0e72a4 */ /* 0x000fe2000f8e0233 */
[----:B------:R-:W-:Y:S02]  /*20d0*/  UMOV UR8, UR15 ;  /* 0x0000000f00087c82 */ /* 0x000fe40008000000 */
[----:B------:R-:W-:Y:S02]  /*20e0*/  USHF.R.U32.HI UR13, URZ, UR31, UR8 ;  /* 0x0000001fff0d7299 */ /* 0x000fe40008011608 */
[----:B------:R-:W-:Y:S02]  /*20f0*/  UIADD3 UR8, UPT, UPT, UR19, 0x16400, URZ ;  /* 0x0001640013087890 */ /* 0x000fe4000fffe0ff */
[----:B------:R-:W-:Y:S02]  /*2100*/  USEL UR22, UR12, UR13, !UP3 ;  /* 0x0000000d0c167287 */ /* 0x000fe4000d800000 */
[----:B------:R-:W-:Y:S02]  /*2110*/  UIADD3 UR13, UPT, UPT, -UR12, URZ, URZ ;  /* 0x000000ff0c0d7290 */ /* 0x000fe4000fffe1ff */
[----:B------:R-:W-:Y:S02]  /*2120*/  UIADD3 UR15, UPT, UPT, -UR22, URZ, URZ ;  /* 0x000000ff160f7290 */ /* 0x000fe4000fffe1ff */
[----:B------:R-:W-:Y:S02]  /*2130*/  UIMAD UR11, UR29, UR13, UR11 ;  /* 0x0000000d1d0b72a4 */ /* 0x000fe4000f8e020b */
[----:B------:R-:W-:Y:S02]  /*2140*/  UIMAD UR12, UR30, UR15, UR12 ;  /* 0x0000000f1e0c72a4 */ /* 0x000fe4000f8e020c */
[----:B------:R-:W-:Y:S02]  /*2150*/  UIMAD UR19, UR14, UR5, UR4 ;  /* 0x000000050e1372a4 */ /* 0x000fe4000f8e0204 */
[----:B------:R-:W-:Y:S02]  /*2160*/  UIMAD UR20, UR11, UR24, UR6 ;  /* 0x000000180b1472a4 */ /* 0x000fe4000f8e0206 */
[----:B------:R-:W-:Y:S02]  /*2170*/  UIMAD UR21, UR12, UR25, UR7 ;  /* 0x000000190c1572a4 */ /* 0x000fe4000f8e0207 */
[----:B------:R-:W-:Y:S01]  /*2180*/  UPRMT UR15, UR35, 0x5410, URZ ;  /* 0x00005410230f7896 */ /* 0x000fe200080000ff */
[----:B------:R-:W-:Y:S02]  /*2190*/  UMOV UR11, UR19 ;  /* 0x00000013000b7c82 */ /* 0x000fe40008000000 */
[----:B------:R-:W-:Y:S01]  /*21a0*/  UMOV UR12, UR20 ;  /* 0x00000014000c7c82 */ /* 0x000fe20008000000 */
[----:B------:R-:W-:Y:S01]  /*21b0*/  UMOV UR14, UR22 ;  /* 0x00000016000e7c82 */ /* 0x000fe20008000000 */
[----:B------:R-:W-:Y:S04]  /*21c0*/  UMOV UR13, UR21 ;  /* 0x00000015000d7c82 */ /* 0x000fe80008000000 */
[----:B------:R-:W-:Y:S01]  /*21d0*/  UTMALDG.5D.IM2COL [UR16], [UR36], UR15 ;  /* 0x00000010240073b4 */ /* 0x000fe2000806000f */
[----:B------:R2:W-:Y:S02]  /*21e0*/  UTMALDG.5D.IM2COL [UR8], [UR36], UR15 ;  /* 0x00000008240073b4 */ /* 0x0005e4000806000f */
[----:B--2---:R-:W-:Y:S01]  /*21f0*/  UMOV UR15, UR52 ;  /* 0x00000034000f7c82 */ /* 0x004fe20008000000 */
[----:B------:R-:W-:Y:S01]  /*2200*/  UMOV UR13, UR45 ;  /* 0x0000002d000d7c82 */ /* 0x000fe20008000000 */
[----:B----4-:R-:W-:Y:S05]  /*2210*/  BRA.U UP0, `(.L_x_22) ;  /* 0xfffffff900d87547 */ /* 0x010fea000b83ffff */
.L_x_17:
[----:B------:R-:W-:Y:S01]  /*2220*/  ULEA UR4, UR45, UR44, 0x3 ;  /* 0x0000002c2d047291 */ /* 0x000fe2000f8e18ff */
[----:B------:R-:W-:Y:S01]  /*2230*/  MOV R0, UR38 ;  /* 0x0000002600007c02 */ /* 0x000fe20008000f00 */
[----:B------:R-:W-:Y:S01]  /*2240*/  @!P1 SYNCS.ARRIVE.TRANS64.A1T0 RZ, [UR44+0xc8], RZ ;  /* 0x0000c8ffffff99a7 */ /* 0x000fe2000810002c */
[----:B------:R-:W-:Y:S02]  /*2250*/  UISETP.GT.AND UP0, UPT, UR66, UR65, UPT ;  /* 0x000000414200728c */ /* 0x000fe4000bf04270 */
[----:B------:R-:W-:-:S04]  /*2260*/  SHF.L.U32 R0, R0, 0x1f, RZ ;  /* 0x0000001f00007819 */ /* 0x000fc800000006ff */
[----:B-12---:R1:W2:Y:S03]  /*2270*/  SYNCS.PHASECHK.TRANS64.TRYWAIT P0, [UR4+0x40], R0 ;  /* 0x00004000ff0075a7 */ /* 0x0062a60008001104 */
[----:B------:R-:W-:Y:S05]  /*2280*/  BRA.U !UP0, `(.L_x_23) ;  /* 0x00000005087c7547 */ /* 0x000fea000b800000 */
[----:B------:R-:W4:Y:S01]  /*2290*/  LDCU.64 UR10, c[0x0][0x5c0] ;  /* 0x0000b800ff0a77ac */ /* 0x000f220008000a00 */
[----:B------:R-:W4:Y:S01]  /*22a0*/  LDCU.64 UR8, c[0x0][0x5f8] ;  /* 0x0000bf00ff0877ac */ /* 0x000f220008000a00 */
[----:B------:R-:W3:Y:S01]  /*22b0*/  LDCU UR12, c[0x0][0x5c8] ;  /* 0x0000b900ff0c77ac */ /* 0x000ee20008000800 */
[----:B------:R-:W3:Y:S01]  /*22c0*/  LDCU UR47, c[0x0][0x600] ;  /* 0x0000c000ff2f77ac */ /* 0x000ee20008000800 */
[----:B------:R-:W1:Y:S01]  /*22d0*/  LDCU UR29, c[0x0][0x5a8] ;  /* 0x0000b500ff1d77ac */ /* 0x000e620008000800 */
[----:B------:R-:W1:Y:S01]  /*22e0*/  LDCU UR28, c[0x0][0x59c] ;  /* 0x0000b380ff1c77ac */ /* 0x000e620008000800 */
[----:B----4-:R-:W-:Y:S02]  /*22f0*/  UIMAD UR49, UR61, UR10, UR8 ;  /* 0x0000000a3d3172a4 */ /* 0x010fe4000f8e0208 */
[----:B------:R-:W-:Y:S01]  /*2300*/  UIMAD UR48, UR60, UR11, UR9 ;  /* 0x0000000b3c3072a4 */ /* 0x000fe2000f8e0209 */
[----:B------:R-:W4:Y:S01]  /*2310*/  LDCU UR23, c[0x0][0x590] ;  /* 0x0000b200ff1777ac */ /* 0x000f220008000800 */
        /* <DEDUP_REMOVED lines=9> */
[----:B------:R-:W-:-:S02]  /*23b0*/  UIADD3 UR51, UPT, UPT, UR67, UR15, URZ ;  /* 0x0000000f43337290 */ /* 0x000fc4000fffe0ff */
[----:B------:R-:W-:Y:S02]  /*23c0*/  UIADD3 UR10, UPT, UPT, UR18, 0x40, URZ ;  /* 0x00000040120a7890 */ /* 0x000fe4000fffe0ff */
[----:B---3--:R-:W-:Y:S01]  /*23d0*/  UIMAD UR47, UR53, UR12, UR47 ;  /* 0x0000000c352f72a4 */ /* 0x008fe2000f8e022f */
[----:B------:R-:W-:-:S11]  /*23e0*/  UMOV UR11, UR45 ;  /* 0x0000002d000b7c82 */ /* 0x000fd60008000000 */
.L_x_28:
[----:B--2---:R-:W-:Y:S01]  /*23f0*/  @!P3 MOV R3, 0x6000 ;  /* 0x000060000003b802 */ /* 0x004fe20000000f00 */
[----:B------:R-:W-:Y:S01]  /*2400*/  ULEA UR41, UR11, UR44, 0x3 ;  /* 0x0000002c0b297291 */ /* 0x000fe2000f8e18ff */
[----:B--23--:R-:W-:Y:S11]  /*2410*/  @P0 BRA `(.L_x_24) ;  /* 0x0000000000100947 */ /* 0x00cff60003800000 */
[----:B------:R-:W-:Y:S04]  /*2420*/  MOV R4, UR38 ;  /* 0x0000002600047c02 */ /* 0x000fe80008000f00 */
[----:B------:R-:W-:Y:S04]  /*2430*/  SHF.L.U32 R4, R4, 0x1f, RZ ;  /* 0x0000001f04047819 */ /* 0x000fe800000006ff */
[----:B------:R-:W2:Y:S02]  /*2440*/  SYNCS.PHASECHK.TRANS64.TRYWAIT P0, [UR41+0x40], R4 ;  /* 0x00004004ff0075a7 */ /* 0x000ea40008001129 */
[----:B--2---:R-:W-:Y:S05]  /*2450*/  @!P0 BRA `(.L_x_25) ;  /* 0x0000007400288947 */ /* 0x004fea0003800000 */
.L_x_24:
[----:B------:R2:W-:Y:S01]  /*2460*/  @!P3 SYNCS.ARRIVE.TRANS64 RZ, [UR41], R3 ;  /* 0x00000003ffffb9a7 */ /* 0x0005e20008000029 */
[----:B------:R-:W-:Y:S04]  /*2470*/  BSSY.RECONVERGENT B0, `(.L_x_26) ;  /* 0x0000003000007945 */ /* 0x000fe80003800200 */
[----:B------:R-:W-:Y:S05]  /*2480*/  @P2 BRA `(.L_x_27) ;  /* 0x0000000000042947 */ /* 0x000fea0003800000 */
[----:B-1--4-:R-:W-:Y:S05]  /*2490*/  BPT.TRAP 0x1 ;  /* 0x000000040000795c */ /* 0x012fea0000300000 */
.L_x_27:
[----:B-1--4-:R-:W-:Y:S05]  /*24a0*/  BSYNC.RECONVERGENT B0 ;  /* 0x0000000000007941 */ /* 0x012fea0003800200 */
.L_x_26:
[----:B------:R-:W-:Y:S02]  /*24b0*/  UIADD3 UR8, UPT, UPT, UR11, 0x1, URZ ;  /* 0x000000010b087890 */ /* 0x000fe4000fffe0ff */
[----:B------:R-:W-:Y:S02]  /*24c0*/  USHF.L.U32 UR43, UR15, 0x6, URZ ;  /* 0x000000060f2b7899 */ /* 0x000fe400080006ff */
[----:B------:R-:W-:Y:S02]  /*24d0*/  UISETP.NE.AND UP0, UPT, UR8, 0x8, UPT ;  /* 0x000000080800788c */ /* 0x000fe4000bf05270 */
[----:B------:R-:W-:Y:S02]  /*24e0*/  UIADD3 UR36, UP1, UPT, UR54, 0x80, URZ ;  /* 0x0000008036247890 */ /* 0x000fe4000ff3e0ff */
[----:B------:R-:W-:Y:S02]  /*24f0*/  USEL UR9, URZ, 0x1, UP0 ;  /* 0x00000001ff097887 */ /* 0x000fe40008000000 */
[----:B------:R-:W-:Y:S02]  /*2500*/  USEL UR45, UR8, URZ, UP0 ;  /* 0x000000ff082d7287 */ /* 0x000fe40008000000 */
[----:B------:R-:W-:Y:S02]  /*2510*/  ULOP3.LUT UR38, UR38, UR9, URZ, 0x3c, !UPT ;  /* 0x0000000926267292 */ /* 0x000fe4000f8e3cff */
[----:B------:R-:W-:Y:S02]  /*2520*/  ULEA UR8, UR45, UR44, 0x3 ;  /* 0x0000002c2d087291 */ /* 0x000fe4000f8e18ff */
[----:B------:R-:W-:Y:S02]  /*2530*/  UISETP.NE.AND UP0, UPT, UR23, 0x1, UPT ;  /* 0x000000011700788c */ /* 0x000fe4000bf05270 */
[----:B------:R-:W-:Y:S01]  /*2540*/  ULEA UR40, UR11, UR44, 0xd ;  /* 0x0000002c0b287291 */ /* 0x000fe2000f8e68ff */
[----:B------:R-:W-:Y:S01]  /*2550*/  MOV R0, UR38 ;  /* 0x0000002600007c02 */ /* 0x000fe20008000f00 */
[----:B------:R-:W-:Y:S02]  /*2560*/  UIADD3.X UR37, UPT, UPT, URZ, UR55, URZ, UP1, !UPT ;  /* 0x00000037ff257290 */ /* 0x000fe40008ffe4ff */
[----:B------:R-:W-:Y:S01]  /*2570*/  UIADD3 UR40, UPT, UPT, UR40, 0x4400, URZ ;  /* 0x0000440028287890 */ /* 0x000fe2000fffe0ff */
[----:B------:R-:W-:Y:S01]  /*2580*/  SHF.L.U32 R0, R0, 0x1f, RZ ;  /* 0x0000001f00007819 */ /* 0x000fe200000006ff */
[----:B------:R-:W-:Y:S02]  /*2590*/  ULEA UR19, UR11, UR44, 0xe ;  /* 0x0000002c0b137291 */ /* 0x000fe4000f8e70ff */
[----:B------:R-:W-:Y:S01]  /*25a0*/  UISETP.NE.AND UP3, UPT, UR28, 0x1, UPT ;  /* 0x000000011c00788c */ /* 0x000fe2000bf65270 */
[----:B------:R1:W3:Y:S01]  /*25b0*/  SYNCS.PHASECHK.TRANS64.TRYWAIT P0, [UR8+0x40], R0 ;  /* 0x00004000ff0075a7 */ /* 0x0002e20008001108 */
[----:B------:R-:W-:Y:S02]  /*25c0*/  UIMAD.WIDE.U32 UR8, UR43, UR33, URZ ;  /* 0x000000212b0872a5 */ /* 0x000fe4000f8e00ff */
[----:B------:R-:W-:Y:S02]  /*25d0*/  ULEA UR8, UR48, UR49, 0x5 ;  /* 0x0000003130087291 */ /* 0x000fe4000f8e28ff */
[----:B------:R-:W-:Y:S02]  /*25e0*/  USHF.R.U32.HI UR9, URZ, UR32, UR9 ;  /* 0x00000020ff097299 */ /* 0x000fe40008011609 */
[----:B------:R-:W-:Y:S02]  /*25f0*/  ULEA UR46, UR47, UR8, 0xa ;  /* 0x000000082f2e7291 */ /* 0x000fe4000f8e50ff */
[----:B------:R-:W-:Y:S02]  /*2600*/  USEL UR9, UR43, UR9, !UP0 ;  /* 0x000000092b097287 */ /* 0x000fe4000c000000 */
[----:B------:R-:W-:Y:S02]  /*2610*/  UISETP.NE.AND UP2, UPT, UR29, 0x1, UPT ;  /* 0x000000011d00788c */ /* 0x000fe4000bf45270 */
[----:B------:R-:W-:Y:S02]  /*2620*/  UIMAD.WIDE.U32 UR12, UR9, UR26, URZ ;  /* 0x0000001a090c72a5 */ /* 0x000fe4000f8e00ff */
[----:B------:R-:W-:Y:S02]  /*2630*/  UIADD3 UR8, UPT, UPT, -UR9, URZ, URZ ;  /* 0x000000ff09087290 */ /* 0x000fe4000fffe1ff */
[----:B------:R-:W-:Y:S02]  /*2640*/  UIADD3 UR16, UPT, UPT, UR19, 0x14400, URZ ;  /* 0x0001440013107890 */ /* 0x000fe4000fffe0ff */
[----:B------:R-:W-:Y:S02]  /*2650*/  UIMAD UR14, UR23, UR8, UR43 ;  /* 0x00000008170e72a4 */ /* 0x000fe4000f8e022b */
[----:B------:R-:W-:Y:S02]  /*2660*/  UIADD3 UR34, UP0, UPT, UR54, 0x180, URZ ;  /* 0x0000018036227890 */ /* 0x000fe4000ff1e0ff */
[----:B------:R-:W-:Y:S02]  /*2670*/  UIADD3 UR15, UPT, UPT, UR15, 0x1, URZ ;  /* 0x000000010f0f7890 */ /* 0x000fe4000fffe0ff */
[----:B------:R-:W-:Y:S02]  /*2680*/  UIADD3.X UR35, UPT, UPT, URZ, UR55, URZ, UP0, !UPT ;  /* 0x00000037ff237290 */ /* 0x000fe400087fe4ff */
[----:B------:R-:W-:Y:S01]  /*2690*/  UISETP.NE.AND UP0, UPT, UR15, UR51, UPT ;  /* 0x000000330f00728c */ /* 0x000fe2000bf05270 */
[----:B------:R-:W-:Y:S01]  /*26a0*/  UMOV UR56, 0x0 ;  /* 0x0000000000387882 */ /* 0x000fe20000000000 */
[----:B------:R-:W-:Y:S01]  /*26b0*/  UMOV UR57, 0x10000000 ;  /* 0x1000000000397882 */ /* 0x000fe20000000000 */
[----:B------:R-:W-:Y:S01]  /*26c0*/  UMOV UR42, UR50 ;  /* 0x00000032002a7c82 */ /* 0x000fe20008000000 */
[----:B------:R-:W-:Y:S01]  /*26d0*/  UMOV UR17, UR41 ;  /* 0x0000002900117c82 */ /* 0x000fe20008000000 */
[----:B------:R4:W-:Y:S01]  /*26e0*/  UTMALDG.2D [UR40], [UR36], desc[UR56] ;  /* 0x00003828240075b4 */ /* 0x0009e20008009000 */
[----:B------:R-:W-:Y:S02]  /*26f0*/  UMOV UR12, UR13 ;  /* 0x0000000d000c7c82 */ /* 0x000fe40008000000 */
[----:B------:R-:W-:Y:S04]  /*2700*/  USHF.R.U32.HI UR11, URZ, UR27, UR12 ;  /* 0x0000001bff0b7299 */ /* 0x000fe8000801160c */
[----:B------:R-:W-:Y:S04]  /*2710*/  USEL UR11, UR9, UR11, !UP3 ;  /* 0x0000000b090b7287 */ /* 0x000fe8000d800000 */
[----:B------:R-:W-:Y:S07]  /*2720*/  UIMAD.WIDE.U32 UR12, UR11, UR31, URZ ;  /* 0x0000001f0b0c72a5 */ /* 0x000fee000f8e00ff */
        /* <DEDUP_REMOVED lines=11> */
[----:B----4-:R-:W-:Y:S01]  /*27e0*/  UPRMT UR36, UR46, 0x5410, URZ ;  /* 0x000054102e247896 */ /* 0x010fe200080000ff */
[----:B------:R-:W-:Y:S01]  /*27f0*/  UMOV UR9, UR41 ;  /* 0x0000002900097c82 */ /* 0x000fe20008000000 */
[----:B------:R-:W-:Y:S01]  /*2800*/  UMOV UR11, UR19 ;  /* 0x00000013000b7c82 */ /* 0x000fe20008000000 */
[----:B------:R-:W-:Y:S01]  /*2810*/  UMOV UR12, UR20 ;  /* 0x00000014000c7c82 */ /* 0x000fe20008000000 */
[----:B------:R-:W-:Y:S01]  /*2820*/  UMOV UR14, UR22 ;  /* 0x00000016000e7c82 */ /* 0x000fe20008000000 */
[----:B------:R-:W-:Y:S04]  /*2830*/  UMOV UR13, UR21 ;  /* 0x00000015000d7c82 */ /* 0x000fe80008000000 */
[----:B------:R-:W-:Y:S01]  /*2840*/  UTMALDG.5D.IM2COL [UR16], [UR34], UR36 ;  /* 0x00000010220073b4 */ /* 0x000fe20008060024 */
[----:B------:R4:W-:Y:S02]  /*2850*/  UTMALDG.5D.IM2COL [UR8], [UR34], UR36 ;  /* 0x00000008220073b4 */ /* 0x0009e40008060024 */
[----:B----4-:R-:W-:Y:S01]  /*2860*/  UMOV UR11, UR45 ;  /* 0x0000002d000b7c82 */ /* 0x010fe20008000000 */
[----:B-1----:R-:W-:Y:S05]  /*2870*/  BRA.U UP0, `(.L_x_28) ;  /* 0xfffffff900dc7547 */ /* 0x002fea000b83ffff */
.L_x_23:
[----:B--23--:R-:W-:Y:S01]  /*2880*/  SHF.L.U32 R3, R2, 0x1f, RZ ;  /* 0x0000001f02037819 */ /* 0x00cfe200000006ff */
[----:B------:R-:W-:-:S03]  /*2890*/  NOP ;  /* 0x0000000000007918 */ /* 0x000fc60000000000 */
[----:B------:R-:W2:Y:S02]  /*28a0*/  SYNCS.PHASECHK.TRANS64.TRYWAIT P0, [UR44+0xd0], R3 ;  /* 0x0000d003ff0075a7 */ /* 0x000ea4000800112c */
[----:B--2---:R-:W-:Y:S05]  /*28b0*/  @!P0 BRA `(.L_x_29) ;  /* 0x0000007000288947 */ /* 0x004fea0003800000 */
.L_x_130:
[----:B------:R-:W2:Y:S01]  /*28c0*/  LDS.128 R4, [UR44+0x110] ;  /* 0x0001102cff047984 */ /* 0x000ea20008000c00 */
[----:B------:R-:W-:Y:S02]  /*28d0*/  UIADD3 UR4, UPT, UPT, UR44, 0xd8, URZ ;  /* 0x000000d82c047890 */ /* 0x000fe4000fffe0ff */
[----:B------:R-:W-:Y:S01]  /*28e0*/  UISETP.GE.AND UP0, UPT, UR39, 0x1, UPT ;  /* 0x000000012700788c */ /* 0x000fe2000bf06270 */
[----:B------:R-:W-:Y:S01]  /*28f0*/  @!PT LDS RZ, [RZ] ;  /* 0x00000000fffff984 */ /* 0x000fe20000000800 */
[----:B------:R-:W-:Y:S01]  /*2900*/  @!PT LDS RZ, [RZ] ;  /* 0x00000000fffff984 */ /* 0x000fe20000000800 */
[----:B------:R-:W-:Y:S01]  /*2910*/  @!PT LDS RZ, [RZ] ;  /* 0x00000000fffff984 */ /* 0x000fe20000000800 */
[----:B------:R-:W-:Y:S01]  /*2920*/  @!PT LDS RZ, [RZ] ;  /* 0x00000000fffff984 */ /* 0x000fe20000000800 */
[----:B------:R3:W-:Y:S06]  /*2930*/  MEMBAR.ALL.CTA ;  /* 0x0000000000007992 */ /* 0x0007ec0000008000 */
[----:B---3--:R-:W3:Y:S01]  /*2940*/  FENCE.VIEW.ASYNC.S ;  /* 0x00000000000073c6 */ /* 0x008ee20000000000 */
[----:B------:R-:W-:-:S09]  /*2950*/  UPRMT UR4, URZ, 0x654, UR4 ;  /* 0x00000654ff047896 */ /* 0x000fd20008000004 */
[----:B---3--:R-:W-:Y:S01]  /*2960*/  SYNCS.ARRIVE.TRANS64.RED.A1T0 RZ, [UR4], RZ ;  /* 0x000000ffffff79a7 */ /* 0x008fe20008100404 */
[----:B--2---:R-:W-:-:S13]  /*2970*/  LOP3.LUT P0, RZ, R6, 0x1, RZ, 0xc0, !PT ;  /* 0x0000000106ff7812 */ /* 0x004fda000780c0ff */
[----:B------:R-:W-:Y:S01]  /*2980*/  VOTEU.ANY UP1, P0 ;  /* 0x0000000000ff7886 */ /* 0x000fe20000020100 */
[----:B------:R-:W-:-:S13]  /*2990*/  PLOP3.LUT P0, PT, PT, PT, UP1, 0x80, 0x8 ;  /* 0x000000000008781c */ /* 0x000fda0003f0f018 */
[----:B-1----:R-:W-:Y:S02]  /*29a0*/  @P0 MOV R0, R4 ;  /* 0x0000000400000202 */ /* 0x002fe40000000f00 */
[----:B------:R-:W-:Y:S02]  /*29b0*/  @P0 LOP3.LUT R4, R5, 0xffff, RZ, 0xc0, !PT ;  /* 0x0000ffff05040812 */ /* 0x000fe400078ec0ff */
[----:B------:R-:W-:Y:S02]  /*29c0*/  @P0 R2UR UR6, R0 ;  /* 0x00000000000602ca */ /* 0x000fe400000e0000 */
[----:B------:R-:W-:-:S11]  /*29d0*/  @P0 R2UR UR5, R4 ;  /* 0x00000000040502ca */ /* 0x000fd600000e0000 */
[----:B------:R-:W-:Y:S02]  /*29e0*/  @UP1 UMOV UR59, UR6 ;  /* 0x00000006003b1c82 */ /* 0x000fe40008000000 */
[----:B------:R-:W-:Y:S01]  /*29f0*/  @UP1 UMOV UR58, UR5 ;  /* 0x00000005003a1c82 */ /* 0x000fe20008000000 */
[----:B------:R-:W-:Y:S05]  /*2a00*/  BRA.U !UP0, `(.L_x_30) ;  /* 0x0000000108d47547 */ /* 0x000fea000b800000 */
[----:B------:R-:W1:Y:S01]  /*2a10*/  LDCU.128 UR16, c[0x0][0xc10] ;  /* 0x00018200ff1077ac */ /* 0x000e620008000c00 */
[----:B------:R-:W2:Y:S01]  /*2a20*/  LDCU UR20, c[0x0][0xc20] ;  /* 0x00018400ff1477ac */ /* 0x000ea20008000800 */
[----:B------:R-:W3:Y:S01]  /*2a30*/  LDCU UR13, c[0x0][0xc0c] ;  /* 0x00018180ff0d77ac */ /* 0x000ee20008000800 */
[----:B------:R-:W4:Y:S01]  /*2a40*/  LDCU.64 UR14, c[0x0][0xc28] ;  /* 0x00018500ff0e77ac */ /* 0x000f220008000a00 */
[----:B------:R-:W-:Y:S02]  /*2a50*/  UISETP.NE.AND UP3, UPT, UR39, 0x1, UPT ;  /* 0x000000012700788c */ /* 0x000fe4000bf65270 */
[----:B-1----:R-:W-:Y:S02]  /*2a60*/  UIMAD.WIDE.U32 UR4, UR63, UR19, URZ ;  /* 0x000000133f0472a5 */ /* 0x002fe4000f8e00ff */
[----:B------:R-:W-:Y:S02]  /*2a70*/  UIMAD.WIDE.U32 UR6, UR64, UR16, URZ ;  /* 0x00000010400672a5 */ /* 0x000fe4000f8e00ff */
[----:B------:R-:W-:-:S02]  /*2a80*/  UISETP.NE.AND UP0, UPT, UR18, 0x1, UPT ;  /* 0x000000011200788c */ /* 0x000fc4000bf05270 */
[----:B------:R-:W-:Y:S01]  /*2a90*/  UIMAD.WIDE.U32 UR10, UR58, UR19, URZ ;  /* 0x000000133a0a72a5 */ /* 0x000fe2000f8e00ff */
[----:B------:R-:W-:Y:S01]  /*2aa0*/  UMOV UR4, UR5 ;  /* 0x0000000500047c82 */ /* 0x000fe20008000000 */
[----:B---3--:R-:W-:Y:S02]  /*2ab0*/  UISETP.NE.AND UP2, UPT, UR13, 0x1, UPT ;  /* 0x000000010d00788c */ /* 0x008fe4000bf45270 */
[----:B--2---:R-:W-:Y:S02]  /*2ac0*/  USHF.R.U32.HI UR5, URZ, UR20, UR4 ;  /* 0x00000014ff057299 */ /* 0x004fe40008011604 */
[----:B------:R-:W-:Y:S01]  /*2ad0*/  UIMAD.WIDE.U32 UR8, UR59, UR16, URZ ;  /* 0x000000103b0872a5 */ /* 0x000fe2000f8e00ff */
[----:B------:R-:W-:Y:S01]  /*2ae0*/  UMOV UR4, UR7 ;  /* 0x0000000700047c82 */ /* 0x000fe20008000000 */
[----:B------:R-:W-:Y:S02]  /*2af0*/  USEL UR5, UR63, UR5, !UP0 ;  /* 0x000000053f057287 */ /* 0x000fe4000c000000 */
[----:B------:R-:W-:-:S02]  /*2b00*/  USHF.R.U32.HI UR4, URZ, UR17, UR4 ;  /* 0x00000011ff047299 */ /* 0x000fc40008011604 */
[----:B----4-:R-:W-:Y:S02]  /*2b10*/  UIMAD.WIDE.U32 UR6, UR5, UR14, URZ ;  /* 0x0000000e050672a5 */ /* 0x010fe4000f8e00ff */
[----:B------:R-:W-:Y:S01]  /*2b20*/  USEL UR12, UR64, UR4, !UP2 ;  /* 0x00000004400c7287 */ /* 0x000fe2000d000000 */
[----:B------:R-:W-:Y:S02]  /*2b30*/  UMOV UR8, UR9 ;  /* 0x0000000900087c82 */ /* 0x000fe40008000000 */
[----:B------:R-:W-:Y:S01]  /*2b40*/  UMOV UR4, UR11 ;  /* 0x0000000b00047c82 */ /* 0x000fe20008000000 */
[----:B------:R-:W-:Y:S01]  /*2b50*/  UIMAD.WIDE.U32 UR10, UR12, UR14, URZ ;  /* 0x0000000e0c0a72a5 */ /* 0x000fe2000f8e00ff */
[----:B------:R-:W-:Y:S01]  /*2b60*/  UMOV UR6, UR7 ;  /* 0x0000000700067c82 */ /* 0x000fe20008000000 */
[----:B------:R-:W-:Y:S02]  /*2b70*/  USHF.R.U32.HI UR4, URZ, UR20, UR4 ;  /* 0x00000014ff047299 */ /* 0x000fe40008011604 */
[----:B------:R-:W-:-:S02]  /*2b80*/  @UP3 USHF.R.U32.HI UR5, URZ, UR15, UR6 ;  /* 0x0000000fff053299 */ /* 0x000fc40008011606 */
[----:B------:R-:W-:Y:S01]  /*2b90*/  USHF.R.U32.HI UR17, URZ, UR17, UR8 ;  /* 0x00000011ff117299 */ /* 0x000fe20008011608 */
[----:B------:R-:W-:Y:S01]  /*2ba0*/  UMOV UR6, UR11 ;  /* 0x0000000b00067c82 */ /* 0x000fe20008000000 */
[----:B------:R-:W-:Y:S02]  /*2bb0*/  USEL UR4, UR58, UR4, !UP0 ;  /* 0x000000043a047287 */ /* 0x000fe4000c000000 */
[----:B------:R-:W-:Y:S02]  /*2bc0*/  @UP3 USHF.R.U32.HI UR12, URZ, UR15, UR6 ;  /* 0x0000000fff0c3299 */ /* 0x000fe40008011606 */
[----:B------:R-:W-:Y:S02]  /*2bd0*/  UIMAD UR6, UR39, UR5, URZ ;  /* 0x00000005270672a4 */ /* 0x000fe4000f8e02ff */
[----:B------:R-:W-:Y:S02]  /*2be0*/  USEL UR5, UR59, UR17, !UP2 ;  /* 0x000000113b057287 */ /* 0x000fe4000d000000 */
[----:B------:R-:W-:-:S02]  /*2bf0*/  UIMAD UR8, UR39, UR12, URZ ;  /* 0x0000000c270872a4 */ /* 0x000fc4000f8e02ff */
[----:B------:R-:W-:Y:S02]  /*2c00*/  UISETP.GE.AND UP0, UPT, UR4, UR6, UPT ;  /* 0x000000060400728c */ /* 0x000fe4000bf06270 */
[----:B------:R-:W-:Y:S02]  /*2c10*/  UIMAD.WIDE.U32 UR6, UR4, UR14, URZ ;  /* 0x0000000e040672a5 */ /* 0x000fe4000f8e00ff */
[----:B------:R-:W-:Y:S02]  /*2c20*/  UISETP.GE.OR UP0, UPT, UR5, UR8, UP0 ;  /* 0x000000080500728c */ /* 0x000fe40008706670 */
[----:B------:R-:W-:Y:S02]  /*2c30*/  UIMAD.WIDE.U32 UR8, UR5, UR14, URZ ;  /* 0x0000000e050872a5 */ /* 0x000fe4000f8e00ff */
[----:B------:R-:W-:Y:S01]  /*2c40*/  UIADD3 UR10, UPT, UPT, -UR4, URZ, URZ ;  /* 0x000000ff040a7290 */ /* 0x000fe2000fffe1ff */
[----:B------:R-:W-:Y:S02]  /*2c50*/  UMOV UR6, UR7 ;  /* 0x0000000700067c82 */ /* 0x000fe40008000000 */
[----:B------:R-:W-:-:S02]  /*2c60*/  USHF.R.U32.HI UR6, URZ, UR15, UR6 ;  /* 0x0000000fff067299 */ /* 0x000fc40008011606 */
[----:B------:R-:W-:Y:S02]  /*2c70*/  UIMAD UR10, UR18, UR10, UR58 ;  /* 0x0000000a120a72a4 */ /* 0x000fe4000f8e023a */
[----:B------:R-:W-:Y:S01]  /*2c80*/  USEL UR6, UR4, UR6, !UP3 ;  /* 0x0000000604067287 */ /* 0x000fe2000d800000 */
[----:B------:R-:W-:Y:S01]  /*2c90*/  @!UP0 UMOV UR7, UR9 ;  /* 0x0000000900078c82 */ /* 0x000fe20008000000 */
[----:B------:R-:W-:Y:S02]  /*2ca0*/  UIADD3 UR9, UPT, UPT, -UR5, URZ, URZ ;  /* 0x000000ff05097290 */ /* 0x000fe4000fffe1ff */
[----:B------:R-:W-:Y:S02]  /*2cb0*/  @!UP0 USHF.R.U32.HI UR7, URZ, UR15, UR7 ;  /* 0x0000000fff078299 */ /* 0x000fe40008011607 */
[----:B------:R-:W-:Y:S02]  /*2cc0*/  UIADD3 UR8, UPT, UPT, -UR6, URZ, URZ ;  /* 0x000000ff06087290 */ /* 0x000fe4000fffe1ff */
[----:B------:R-:W-:-:S02]  /*2cd0*/  @!UP0 USEL UR7, UR5, UR7, !UP3 ;  /* 0x0000000705078287 */ /* 0x000fc4000d800000 */
[----:B------:R-:W-:Y:S02]  /*2ce0*/  UIMAD UR8, UR39, UR8, UR4 ;  /* 0x00000008270872a4 */ /* 0x000fe4000f8e0204 */
[----:B------:R-:W-:Y:S02]  /*2cf0*/  @!UP0 UIADD3 UR6, UPT, UPT, UR6, -UR7, URZ ;  /* 0x8000000706068290 */ /* 0x000fe4000fffe0ff */
[----:B------:R-:W-:Y:S02]  /*2d00*/  @!UP0 UIMAD UR7, UR8, UR12, UR7 ;  /* 0x0000000c080782a4 */ /* 0x000fe4000f8e0207 */
[----:B------:R-:W-:Y:S02]  /*2d10*/  @!UP0 UIMAD UR4, UR39, UR6, UR5 ;  /* 0x00000006270482a4 */ /* 0x000fe4000f8e0205 */
[----:B------:R-:W-:Y:S02]  /*2d20*/  UIMAD UR6, UR13, UR9, UR59 ;  /* 0x000000090d0672a4 */ /* 0x000fe4000f8e023b */
[----:B------:R-:W-:Y:S01]  /*2d30*/  UIMAD UR58, UR4, UR18, UR10 ;  /* 0x00000012043a72a4 */ /* 0x000fe2000f8e020a */
[----:B------:R-:W-:-:S02]  /*2d40*/  @!UP0 UMOV UR5, UR7 ;  /* 0x0000000700058c82 */ /* 0x000fc40008000000 */
[----:B------:R-:W-:-:S12]  /*2d50*/  UIMAD UR59, UR5, UR13, UR6 ;  /* 0x0000000d053b72a4 */ /* 0x000fd8000f8e0206 */
.L_x_30:
        /* <DEDUP_REMOVED lines=20> */
.L_x_31:
[----:B------:R-:W-:Y:S02]  /*2ea0*/  R2UR UR5, R49 ;  /* 0x00000000310572ca */ /* 0x000fe400000e0000 */
[----:B------:R-:W-:Y:S02]  /*2eb0*/  R2UR UR4, R48 ;  /* 0x00000000300472ca */ /* 0x000fe400000e0000 */
[----:B------:R-:W-:Y:S02]  /*2ec0*/  PLOP3.LUT P1, PT, PT, PT, PT, 0x80, 0x8 ;  /* 0x000000000008781c */ /* 0x000fe40003f2f070 */
[----:B------:R-:W-:-:S07]  /*2ed0*/  LOP3.LUT R2, R2, 0x1, RZ, 0x3c, !PT ;  /* 0x0000000102027812 */ /* 0x000fce00078e3cff */
[----:B------:R-:W-:Y:S02]  /*2ee0*/  UIADD3 UR28, UPT, UPT, UR59, UR5, URZ ;  /* 0x000000053b1c7290 */ /* 0x000fe4000fffe0ff */
[----:B------:R-:W-:Y:S01]  /*2ef0*/  UIADD3 UR21, UPT, UPT, UR58, UR4, URZ ;  /* 0x000000043a157290 */ /* 0x000fe2000fffe0ff */
[----:B------:R-:W-:Y:S11]  /*2f00*/  BRA.U UP1, `(.L_x_32) ;  /* 0xffffffe501787547 */ /* 0x000ff6000b83ffff */
[----:B------:R-:W-:Y:S01]  /*2f10*/  UIADD3 UR44, UPT, UPT, UR44, 0x40, URZ ;  /* 0x000000402c2c7890 */ /* 0x000fe2000fffe0ff */
[----:B------:R-:W-:-:S03]  /*2f20*/  MOV R2, UR38 ;  /* 0x0000002600027c02 */ /* 0x000fc60008000f00 */
[----:B------:R-:W-:Y:S01]  /*2f30*/  ULEA UR4, UR45, UR44, 0x3 ;  /* 0x0000002c2d047291 */ /* 0x000fe2000f8e18ff */
[----:B------:R-:W-:-:S08]  /*2f40*/  SHF.L.U32 R2, R2, 0x1f, RZ ;  /* 0x0000001f02027819 */ /* 0x000fd000000006ff */
[----:B------:R-:W1:Y:S02]  /*2f50*/  SYNCS.PHASECHK.TRANS64.TRYWAIT P0, [UR4], R2 ;  /* 0x00000002ff0075a7 */ /* 0x000e640008001104 */
[----:B-1----:R-:W-:Y:S05]  /*2f60*/  @!P0 BRA `(.L_x_33) ;  /* 0x0000006800948947 */ /* 0x002fea0003800000 */
.L_x_132:
[----:B------:R-:W-:-:S04]  /*2f70*/  UIADD3 UR4, UPT, UPT, UR45, 0x1, URZ ;  /* 0x000000012d047890 */ /* 0x000fc8000fffe0ff */
[----:B------:R-:W-:-:S04]  /*2f80*/  UISETP.NE.AND UP0, UPT, UR4, 0x8, UPT ;  /* 0x000000080400788c */ /* 0x000fc8000bf05270 */
[----:B------:R-:W-:Y:S02]  /*2f90*/  USEL UR5, URZ, 0x1, UP0 ;  /* 0x00000001ff057887 */ /* 0x000fe40008000000 */
[----:B------:R-:W-:Y:S02]  /*2fa0*/  USEL UR4, UR4, URZ, UP0 ;  /* 0x000000ff04047287 */ /* 0x000fe40008000000 */
[----:B------:R-:W-:Y:S02]  /*2fb0*/  ULOP3.LUT UR6, UR38, UR5, URZ, 0x3c, !UPT ;  /* 0x0000000526067292 */ /* 0x000fe4000f8e3cff */
[----:B------:R-:W-:-:S04]  /*2fc0*/  ULEA UR5, UR4, UR44, 0x3 ;  /* 0x0000002c04057291 */ /* 0x000fc8000f8e18ff */
[----:B-1----:R-:W-:-:S04]  /*2fd0*/  MOV R2, UR6 ;  /* 0x0000000600027c02 */ /* 0x002fc80008000f00 */
[----:B------:R-:W-:-:S04]  /*2fe0*/  SHF.L.U32 R2, R2, 0x1f, RZ ;  /* 0x0000001f02027819 */ /* 0x000fc800000006ff */
[----:B------:R-:W1:Y:S02]  /*2ff0*/  SYNCS.PHASECHK.TRANS64.TRYWAIT P0, [UR5], R2 ;  /* 0x00000002ff0075a7 */ /* 0x000e640008001105 */
[----:B-1----:R-:W-:Y:S05]  /*3000*/  @!P0 BRA `(.L_x_34) ;  /* 0x0000006800848947 */ /* 0x002fea0003800000 */
.L_x_134:
        /* <DEDUP_REMOVED lines=10> */
.L_x_136:
        /* <DEDUP_REMOVED lines=10> */
.L_x_138:
        /* <DEDUP_REMOVED lines=10> */
.L_x_140:
        /* <DEDUP_REMOVED lines=10> */
.L_x_142:
        /* <DEDUP_REMOVED lines=10> */
.L_x_144:
[----:B------:R-:W-:-:S04]  /*3330*/  UIADD3 UR4, UPT, UPT, UR4, 0x1, URZ ;  /* 0x0000000104047890 */ /* 0x000fc8000fffe0ff */
[----:B------:R-:W-:-:S04]  /*3340*/  UISETP.NE.AND UP0, UPT, UR4, 0x8, UPT ;  /* 0x000000080400788c */ /* 0x000fc8000bf05270 */
[----:B------:R-:W-:Y:S02]  /*3350*/  USEL UR5, URZ, 0x1, UP0 ;  /* 0x00000001ff057887 */ /* 0x000fe40008000000 */
[----:B------:R-:W-:Y:S02]  /*3360*/  USEL UR4, UR4, URZ, UP0 ;  /* 0x000000ff04047287 */ /* 0x000fe40008000000 */
[----:B------:R-:W-:Y:S02]  /*3370*/  ULOP3.LUT UR5, UR6, UR5, URZ, 0x3c, !UPT ;  /* 0x0000000506057292 */ /* 0x000fe4000f8e3cff */
[----:B------:R-:W-:-:S04]  /*3380*/  ULEA UR4, UR4, UR44, 0x3 ;  /* 0x0000002c04047291 */ /* 0x000fc8000f8e18ff */
[----:B-1----:R-:W-:Y:S02]  /*3390*/  IMAD.U32 R2, RZ, RZ, UR5 ;  /* 0x00000005ff027e24 */ /* 0x002fe4000f8e00ff */
[----:B------:R-:W-:-:S03]  /*33a0*/  MOV R0, UR4 ;  /* 0x0000000400007c02 */ /* 0x000fc60008000f00 */
[----:B------:R-:W-:-:S07]  /*33b0*/  SHF.L.U32 R2, R2, 0x1f, RZ ;  /* 0x0000001f02027819 */ /* 0x000fce00000006ff */
.L_x_40:
[----:B-1----:R1:W2:Y:S02]  /*33c0*/  SYNCS.PHASECHK.TRANS64.TRYWAIT P0, [R0+URZ], R2 ;  /* 0x00000002000075a7 */ /* 0x0022a400080011ff */
[----:B--2---:R-:W-:Y:S05]  /*33d0*/  @!P0 NANOSLEEP.SYNCS 0x989680 ;  /* 0x009896800000895d */ /* 0x004fea0003900000 */
[----:B------:R-:W2:Y:S02]  /*33e0*/  @!P0 SYNCS.PHASECHK.TRANS64 P0, [R0+URZ], R2 ;  /* 0x00000002000085a7 */ /* 0x000ea400080010ff */
[----:B--2---:R-:W-:Y:S05]  /*33f0*/  @P0 EXIT ;  /* 0x000000000000094d */ /* 0x004fea0003800000 */
[----:B------:R-:W-:Y:S05]  /*3400*/  BRA `(.L_x_40) ;  /* 0xfffffffc00ec7947 */ /* 0x000fea000383ffff */
.L_x_16:
[----:B------:R-:W2:Y:S02]  /*3410*/  S2UR UR4, SR_CgaCtaId ;  /* 0x00000000000479c3 */ /* 0x000ea40000008800 */
[----:B--2---:R-:W-:-:S04]  /*3420*/  UISETP.NE.AND UP0, UPT, UR4, URZ, UPT ;  /* 0x000000ff0400728c */ /* 0x004fc8000bf05270 */
[----:B------:R-:W-:-:S09]  /*3430*/  UISETP.NE.OR UP0, UPT, UR18, 0x1, UP0 ;  /* 0x000000011200788c */ /* 0x000fd20008705670 */
[----:B------:R-:W-:Y:S05]  /*3440*/  BRA.U UP0, `(.L_x_41) ;  /* 0x0000000100b47547 */ /* 0x000fea000b800000 */
[----:B------:R-:W2:Y:S01]  /*3450*/  S2UR UR5, SR_CgaCtaId ;  /* 0x00000000000579c3 */ /* 0x000ea20000008800 */
[----:B------:R-:W-:Y:S01]  /*3460*/  UMOV UR4, 0x400 ;  /* 0x0000040000047882 */ /* 0x000fe20000000000 */
[----:B------:R-:W-:Y:S01]  /*3470*/  HFMA2 R3, -RZ, RZ, 0, 5.9604644775390625e-08 ;  /* 0x00000001ff037431 */ /* 0x000fe200000001ff */
[----:B------:R-:W-:Y:S01]  /*3480*/  ISETP.NE.AND P0, PT, R0, RZ, PT ;  /* 0x000000ff0000720c */ /* 0x000fe20003f05270 */
[----:B------:R-:W-:Y:S01]  /*3490*/  IMAD.MOV.U32 R8, RZ, RZ, RZ ;  /* 0x000000ffff087224 */ /* 0x000fe200078e00ff */
[----:B--2---:R-:W-:-:S04]  /*34a0*/  ULEA UR4, UR5, UR4, 0x18 ;  /* 0x0000000405047291 */ /* 0x004fc8000f8ec0ff */
[----:B------:R-:W-:Y:S02]  /*34b0*/  UIADD3 UR5, UPT, UPT, UR4, 0xd8, URZ ;  /* 0x000000d804057890 */ /* 0x000fe4000fffe0ff */
[----:B------:R-:W-:Y:S02]  /*34c0*/  UIADD3 UR8, UPT, UPT, UR4, 0xd0, URZ ;  /* 0x000000d004087890 */ /* 0x000fe4000fffe0ff */
[----:B------:R-:W-:-:S12]  /*34d0*/  UPRMT UR5, URZ, 0x654, UR5 ;  /* 0x00000654ff057896 */ /* 0x000fd80008000005 */
.L_x_44:
[----:B------:R-:W-:Y:S01]  /*34e0*/  SHF.L.U32 R6, R3, 0x1f, RZ ;  /* 0x0000001f03067819 */ /* 0x000fe200000006ff */
[----:B------:R-:W-:Y:S02]  /*34f0*/  IMAD.U32 R4, RZ, RZ, UR8 ;  /* 0x00000008ff047e24 */ /* 0x000fe4000f8e00ff */
[----:B------:R-:W-:Y:S01]  /*3500*/  @!P0 IMAD.MOV.U32 R5, RZ, RZ, 0x10 ;  /* 0x00000010ff058424 */ /* 0x000fe200078e00ff */
[----:B------:R-:W2:Y:S02]  /*3510*/  SYNCS.PHASECHK.TRANS64.TRYWAIT P1, [UR4+0xd8], R6 ;  /* 0x0000d806ff0075a7 */ /* 0x000ea40008021104 */
[----:B------:R-:W-:-:S04]  /*3520*/  PRMT R4, R0, 0x654, R4 ;  /* 0x0000065400047816 */ /* 0x000fc80000000004 */
[----:B------:R-:W-:Y:S01]  /*3530*/  SEL R2, R4, R2, !P0 ;  /* 0x0000000204027207 */ /* 0x000fe20004000000 */
[----:B--2---:R-:W-:Y:S06]  /*3540*/  @!P1 BRA `(.L_x_42) ;  /* 0x0000006400c49947 */ /* 0x004fec0003800000 */
.L_x_146:
[----:B------:R-:W-:Y:S01]  /*3550*/  UIADD3 UR6, UPT, UPT, UR4, 0x110, URZ ;  /* 0x0000011004067890 */ /* 0x000fe2000fffe0ff */
[----:B------:R3:W-:Y:S01]  /*3560*/  @!P0 SYNCS.ARRIVE.TRANS64.RED RZ, [R2+URZ], R5 ;  /* 0x0000000502ff89a7 */ /* 0x0007e200080004ff */
[----:B------:R-:W-:Y:S01]  /*3570*/  UIADD3 UR7, UPT, UPT, UR4, 0xd0, URZ ;  /* 0x000000d004077890 */ /* 0x000fe2000fffe0ff */
[----:B------:R-:W-:-:S08]  /*3580*/  LOP3.LUT R3, R3, 0x1, RZ, 0x3c, !PT ;  /* 0x0000000103037812 */ /* 0x000fd000078e3cff */
[----:B------:R-:W-:Y:S06]  /*3590*/  UGETNEXTWORKID.BROADCAST [UR6], [UR7] ;  /* 0x00000000060073ca */ /* 0x000fec0008000100 */
[----:B---3--:R-:W-:-:S04]  /*35a0*/  SHF.L.U32 R5, R8, 0x1f, RZ ;  /* 0x0000001f08057819 */ /* 0x008fc800000006ff */
[----:B------:R-:W3:Y:S02]  /*35b0*/  SYNCS.PHASECHK.TRANS64.TRYWAIT P1, [UR4+0xd0], R5 ;  /* 0x0000d005ff0075a7 */ /* 0x000ee40008021104 */
[----:B---3--:R-:W-:Y:S05]  /*35c0*/  @!P1 BRA `(.L_x_43) ;  /* 0x0000006400bc9947 */ /* 0x008fea0003800000 */
.L_x_148:
[----:B--2---:R-:W2:Y:S01]  /*35d0*/  LDS.128 R4, [UR4+0x110] ;  /* 0x00011004ff047984 */ /* 0x004ea20008000c00 */
[----:B------:R-:W-:Y:S01]  /*35e0*/  LOP3.LUT R8, R8, 0x1, RZ, 0x3c, !PT ;  /* 0x0000000108087812 */ /* 0x000fe200078e3cff */
[----:B------:R-:W-:Y:S01]  /*35f0*/  @!PT LDS RZ, [RZ] ;  /* 0x00000000fffff984 */ /* 0x000fe20000000800 */
[----:B------:R-:W-:Y:S01]  /*3600*/  @!PT LDS RZ, [RZ] ;  /* 0x00000000fffff984 */ /* 0x000fe20000000800 */
[----:B------:R-:W-:Y:S01]  /*3610*/  @!PT LDS RZ, [RZ] ;  /* 0x00000000fffff984 */ /* 0x000fe20000000800 */
[----:B------:R-:W-:Y:S01]  /*3620*/  @!PT LDS RZ, [RZ] ;  /* 0x00000000fffff984 */ /* 0x000fe20000000800 */
[----:B------:R3:W-:Y:S06]  /*3630*/  MEMBAR.ALL.CTA ;  /* 0x0000000000007992 */ /* 0x0007ec0000008000 */
[----:B---3--:R-:W3:Y:S02]  /*3640*/  FENCE.VIEW.ASYNC.S ;  /* 0x00000000000073c6 */ /* 0x008ee40000000000 */
[----:B---3--:R-:W-:Y:S01]  /*3650*/  SYNCS.ARRIVE.TRANS64.RED.A1T0 RZ, [UR5], RZ ;  /* 0x000000ffffff79a7 */ /* 0x008fe20008100405 */
[----:B--2---:R-:W-:-:S13]  /*3660*/  LOP3.LUT P1, RZ, R6, 0x1, RZ, 0xc0, !PT ;  /* 0x0000000106ff7812 */ /* 0x004fda000782c0ff */
[----:B------:R-:W-:Y:S05]  /*3670*/  @P1 BRA `(.L_x_44) ;  /* 0xfffffffc00981947 */ /* 0x000fea000383ffff */
[----:B------:R-:W-:-:S04]  /*3680*/  SHF.L.U32 R0, R3, 0x1f, RZ ;  /* 0x0000001f03007819 */ /* 0x000fc800000006ff */
[----:B------:R-:W2:Y:S02]  /*3690*/  SYNCS.PHASECHK.TRANS64 P0, [UR4+0xd8], R0 ;  /* 0x0000d800ff0075a7 */ /* 0x000ea40008001004 */
[----:B-12---:R-:W-:Y:S05]  /*36a0*/  @P0 EXIT ;  /* 0x000000000000094d */ /* 0x006fea0003800000 */
[----:B------:R-:W-:-:S07]  /*36b0*/  MOV R0, UR4 ;  /* 0x0000000400007c02 */ /* 0x000fce0008000f00 */
.L_x_45:
[----:B-1----:R-:W-:-:S04]  /*36c0*/  SHF.L.U32 R2, R3, 0x1f, RZ ;  /* 0x0000001f03027819 */ /* 0x002fc800000006ff */
[----:B------:R1:W2:Y:S03]  /*36d0*/  SYNCS.PHASECHK.TRANS64.TRYWAIT P0, [R0+URZ+0xd8], R2 ;  /* 0x0000d802000075a7 */ /* 0x0002a600080011ff */
[----:B--2---:R-:W-:Y:S05]  /*36e0*/  @!P0 NANOSLEEP.SYNCS 0x989680 ;  /* 0x009896800000895d */ /* 0x004fea0003900000 */
[----:B------:R-:W2:Y:S02]  /*36f0*/  @!P0 SYNCS.PHASECHK.TRANS64 P0, [R0+URZ+0xd8], R2 ;  /* 0x0000d802000085a7 */ /* 0x000ea400080010ff */
[----:B--2---:R-:W-:Y:S05]  /*3700*/  @P0 EXIT ;  /* 0x000000000000094d */ /* 0x004fea0003800000 */
[----:B------:R-:W-:Y:S05]  /*3710*/  BRA `(.L_x_45) ;  /* 0xfffffffc00e87947 */ /* 0x000fea000383ffff */
.L_x_41:
[----:B------:R-:W-:-:S09]  /*3720*/  UISETP.NE.AND UP0, UPT, UR18, URZ, UPT ;  /* 0x000000ff1200728c */ /* 0x000fd2000bf05270 */
[----:B------:R-:W-:Y:S05]  /*3730*/  BRA.U UP0, `(.L_x_46) ;  /* 0x0000000d00807547 */ /* 0x000fea000b800000 */
[----:B------:R-:W2:Y:S01]  /*3740*/  S2UR UR7, SR_CgaCtaId ;  /* 0x00000000000779c3 */ /* 0x000ea20000008800 */
[----:B------:R-:W-:Y:S01]  /*3750*/  UMOV UR4, 0x40 ;  /* 0x0000004000047882 */ /* 0x000fe20000000000 */
[----:B------:R-:W-:Y:S01]  /*3760*/  NOP ;  /* 0x0000000000007918 */ /* 0x000fe20000000000 */
[----:B------:R-:W-:Y:S01]  /*3770*/  UMOV UR6, 0x400 ;  /* 0x0000040000067882 */ /* 0x000fe20000000000 */
[----:B--2---:R-:W-:Y:S02]  /*3780*/  ULEA UR5, UR7, UR4, 0x18 ;  /* 0x0000000407057291 */ /* 0x004fe4000f8ec0ff */
[----:B------:R-:W-:-:S07]  /*3790*/  ULEA UR6, UR7, UR6, 0x18 ;  /* 0x0000000607067291 */ /* 0x000fce000f8ec0ff */
[----:B------:R-:W2:Y:S02]  /*37a0*/  LDS.U8 R0, [UR5+0x1c] ;  /* 0x00001c05ff007984 */ /* 0x000ea40008000000 */
[----:B--2---:R-:W-:-:S13]  /*37b0*/  ISETP.NE.AND P0, PT, R0, RZ, PT ;  /* 0x000000ff0000720c */ /* 0x004fda0003f05270 */
[----:B------:R-:W-:Y:S05]  /*37c0*/  @P0 BRA `(.L_x_47) ;  /* 0x0000000000580947 */ /* 0x000fea0003800000 */
[----:B------:R-:W-:-:S13]  /*37d0*/  ELECT P0, URZ, PT ;  /* 0x0000000000ff782f */ /* 0x000fda0003800000 */
[----:B------:R-:W-:Y:S05]  /*37e0*/  @!P0 BRA `(.L_x_48) ;  /* 0x0000000000608947 */ /* 0x000fea0003800000 */
[----:B------:R-:W-:Y:S01]  /*37f0*/  UMOV UR4, 0x10 ;  /* 0x0000001000047882 */ /* 0x000fe20000000000 */
[----:B------:R-:W-:Y:S01]  /*3800*/  HFMA2 R0, -RZ, RZ, 0, 5.9604644775390625e-08 ;  /* 0x00000001ff007431 */ /* 0x000fe200000001ff */
[----:B------:R-:W-:-:S03]  /*3810*/  MOV R2, 0xffff ;  /* 0x0000ffff00027802 */ /* 0x000fc60000000f00 */
[----:B------:R-:W-:Y:S04]  /*3820*/  DEPBAR.LE SB2, 0x36 ;  /* 0x0000ad800000791a */ /* 0x000fe80000000000 */
[----:B------:R-:W2:Y:S02]  /*3830*/  UTCATOMSWS.FIND_AND_SET.ALIGN UP0, UR4, UR4 ;  /* 0x00000004000475e3 */ /* 0x000ea40008000800 */
[----:B--2---:R-:W-:Y:S01]  /*3840*/  MOV R3, UR4 ;  /* 0x0000000400037c02 */ /* 0x004fe20008000f00 */
[----:B------:R-:W-:Y:S06]  /*3850*/  BRA.U UP0, `(.L_x_49) ;  /* 0x0000000100187547 */ /* 0x000fec000b800000 */
.L_x_50:
[----:B------:R-:W-:Y:S05]  /*3860*/  NANOSLEEP 0x64 ;  /* 0x000000640000795d */ /* 0x000fea0003800000 */
[----:B------:R-:W-:-:S05]  /*3870*/  UMOV UR4, 0x10 ;  /* 0x0000001000047882 */ /* 0x000fca0000000000 */
[----:B------:R-:W-:Y:S04]  /*3880*/  DEPBAR.LE SB2, 0x36 ;  /* 0x0000ad800000791a */ /* 0x000fe80000000000 */
[----:B------:R-:W2:Y:S02]  /*3890*/  UTCATOMSWS.FIND_AND_SET.ALIGN UP0, UR4, UR4 ;  /* 0x00000004000475e3 */ /* 0x000ea40008000800 */
[----:B--2---:R-:W-:Y:S01]  /*38a0*/  MOV R3, UR4 ;  /* 0x0000000400037c02 */ /* 0x004fe20008000f00 */
[----:B------:R-:W-:Y:S05]  /*38b0*/  BRA.U !UP0, `(.L_x_50) ;  /* 0xfffffffd08e87547 */ /* 0x000fea000b83ffff */
.L_x_49:
[-C--:B------:R-:W-:Y:S02]  /*38c0*/  SHF.L.U32 R2, R2, R3.reuse, RZ ;  /* 0x0000000302027219 */ /* 0x080fe400000006ff */
[----:B------:R-:W-:Y:S01]  /*38d0*/  SHF.L.U32 R0, R0, R3, RZ ;  /* 0x0000000300007219 */ /* 0x000fe200000006ff */
[----:B------:R-:W-:Y:S02]  /*38e0*/  IMAD.SHL.U32 R3, R3, 0x20, RZ ;  /* 0x0000002003037824 */ /* 0x000fe400078e00ff */
[----:B------:R2:W-:Y:S04]  /*38f0*/  ATOMS.OR RZ, [UR5+0x14], R2 ;  /* 0x00001402ffff798c */ /* 0x0005e8000b000005 */
[----:B------:R2:W-:Y:S04]  /*3900*/  ATOMS.OR RZ, [UR5+0x18], R0 ;  /* 0x00001800ffff798c */ /* 0x0005e8000b000005 */
[----:B------:R2:W-:Y:S01]  /*3910*/  STS [UR6+0x120], R3 ;  /* 0x00012003ff007988 */ /* 0x0005e20008000806 */
[----:B------:R-:W-:Y:S05]  /*3920*/  BRA `(.L_x_48) ;  /* 0x0000000000107947 */ /* 0x000fea0003800000 */
.L_x_47:
[----:B------:R-:W-:Y:S02]  /*3930*/  MOV R0, 0xffffffff ;  /* 0xffffffff00007802 */ /* 0x000fe40000000f00 */
[----:B------:R-:W-:-:S03]  /*3940*/  MOV R2, 0x3970 ;  /* 0x0000397000027802 */ /* 0x000fc60000000f00 */
[----:B------:R2:W-:Y:S04]  /*3950*/  STS [UR6+0x120], R0 ;  /* 0x00012000ff007988 */ /* 0x0005e80008000806 */
[----:B-12--5:R-:W-:Y:S05]  /*3960*/  CALL.REL.NOINC `($__internal_1_$__cuda_sm10x_tcgen05_guardrail_trap_phase_invalid_during_alloc) ;  /* 0x0000006800c87944 */ /* 0x026fea0003c00000 */
.L_x_48:
[----:B------:R-:W-:Y:S05]  /*3970*/  WARPSYNC.ALL ;  /* 0x0000000000007948 */ /* 0x000fea0003800000 */
[----:B------:R-:W3:Y:S01]  /*3980*/  S2UR UR4, SR_CgaCtaId ;  /* 0x00000000000479c3 */ /* 0x000ee20000008800 */
[----:B------:R-:W-:Y:S01]  /*3990*/  UMOV UR21, 0x400 ;  /* 0x0000040000157882 */ /* 0x000fe20000000000 */
[----:B------:R-:W-:-:S06]  /*39a0*/  NOP ;  /* 0x0000000000007918 */ /* 0x000fcc0000000000 */
[----:B------:R-:W-:Y:S06]  /*39b0*/  BAR.ARV 0x6, 0xa0 ;  /* 0x0182800000007b1d */ /* 0x000fec0000002000 */
[----:B------:R-:W4:Y:S01]  /*39c0*/  LDCU UR6, c[0x0][0x394] ;  /* 0x00007280ff0677ac */ /* 0x000f220008000800 */
[----:B------:R-:W-:Y:S01]  /*39d0*/  IMAD.MOV.U32 R10, RZ, RZ, 0x1 ;  /* 0x00000001ff0a7424 */ /* 0x000fe200078e00ff */
[----:B------:R-:W-:Y:S01]  /*39e0*/  CS2R R8, SRZ ;  /* 0x0000000000087805 */ /* 0x000fe2000001ff00 */
[----:B------:R-:W-:Y:S01]  /*39f0*/  UMOV UR24, URZ ;  /* 0x000000ff00187c82 */ /* 0x000fe20008000000 */
[----:B------:R-:W-:Y:S01]  /*3a00*/  UMOV UR18, URZ ;  /* 0x000000ff00127c82 */ /* 0x000fe20008000000 */
[----:B------:R-:W-:Y:S01]  /*3a10*/  UMOV UR32, 0x0 ;  /* 0x0000000000207882 */ /* 0x000fe20000000000 */
[----:B------:R-:W-:Y:S01]  /*3a20*/  UMOV UR33, 0x4218010 ;  /* 0x0421801000217882 */ /* 0x000fe20000000000 */
[----:B------:R-:W-:Y:S01]  /*3a30*/  UMOV UR30, 0x0 ;  /* 0x00000000001e7882 */ /* 0x000fe20000000000 */
[----:B------:R-:W-:Y:S01]  /*3a40*/  UMOV UR31, 0x4218010 ;  /* 0x04218010001f7882 */ /* 0x000fe20000000000 */
[----:B---3--:R-:W-:Y:S01]  /*3a50*/  ULEA UR21, UR4, UR21, 0x18 ;  /* 0x0000001504157291 */ /* 0x008fe2000f8ec0ff */
[----:B------:R-:W3:Y:S03]  /*3a60*/  LDCU UR4, c[0x0][0x394] ;  /* 0x00007280ff0477ac */ /* 0x000ee60008000800 */
[----:B------:R-:W-:-:S02]  /*3a70*/  UIADD3 UR22, UPT, UPT, UR21, 0x14400, URZ ;  /* 0x0001440015167890 */ /* 0x000fc4000fffe0ff */
[----:B------:R-:W-:-:S03]  /*3a80*/  UIADD3 UR5, UPT, UPT, UR21, 0x4400, URZ ;  /* 0x0000440015057890 */ /* 0x000fc6000fffe0ff */
[----:B------:R-:W2:Y:S01]  /*3a90*/  LDS R11, [UR21+0x120] ;  /* 0x00012015ff0b7984 */ /* 0x000ea20008000800 */
[----:B------:R-:W-:Y:S02]  /*3aa0*/  USHF.R.U32.HI UR22, URZ, 0x4, UR22 ;  /* 0x00000004ff167899 */ /* 0x000fe40008011616 */
[----:B------:R-:W-:Y:S02]  /*3ab0*/  UIADD3 UR35, UPT, UPT, UR21, 0xd8, URZ ;  /* 0x000000d815237890 */ /* 0x000fe4000fffe0ff */
[----:B------:R-:W-:Y:S02]  /*3ac0*/  USHF.R.U32.HI UR5, URZ, 0x4, UR5 ;  /* 0x00000004ff057899 */ /* 0x000fe40008011605 */
[----:B------:R-:W-:Y:S02]  /*3ad0*/  ULOP3.LUT UR22, UR22, 0x3fff, URZ, 0xc0, !UPT ;  /* 0x00003fff16167892 */ /* 0x000fe4000f8ec0ff */
[----:B------:R-:W-:Y:S02]  /*3ae0*/  UPRMT UR35, URZ, 0x654, UR35 ;  /* 0x00000654ff237896 */ /* 0x000fe40008000023 */
[----:B---3--:R-:W-:-:S02]  /*3af0*/  UIADD3 UR4, UPT, UPT, UR4, 0x3f, URZ ;  /* 0x0000003f04047890 */ /* 0x008fc4000fffe0ff */
[----:B------:R-:W-:Y:S02]  /*3b00*/  ULOP3.LUT UR23, UR5, 0x3fff, URZ, 0xc0, !UPT ;  /* 0x00003fff05177892 */ /* 0x000fe4000f8ec0ff */
[----:B------:R-:W-:Y:S02]  /*3b10*/  USHF.R.S32.HI UR34, URZ, 0x1f, UR4 ;  /* 0x0000001fff227899 */ /* 0x000fe40008011404 */
[----:B------:R-:W-:Y:S02]  /*3b20*/  ULOP3.LUT UR22, UR22, 0x2000000, URZ, 0xfc, !UPT ;  /* 0x0200000016167892 */ /* 0x000fe4000f8efcff */
[----:B------:R-:W-:Y:S02]  /*3b30*/  ULEA.HI UR34, UR34, UR4, URZ, 0x6 ;  /* 0x0000000422227291 */ /* 0x000fe4000f8f30ff */
[----:B----4-:R-:W-:Y:S02]  /*3b40*/  UISETP.GE.AND UP4, UPT, UR6, 0x1, UPT ;  /* 0x000000010600788c */ /* 0x010fe4000bf86270 */
[----:B------:R-:W-:Y:S01]  /*3b50*/  USHF.R.S32.HI UR34, URZ, 0x6, UR34 ;  /* 0x00000006ff227899 */ /* 0x000fe20008011422 */
[----:B------:R-:W-:Y:S01]  /*3b60*/  UMOV UR28, 0x0 ;  /* 0x00000000001c7882 */ /* 0x000fe20000000000 */
[----:B------:R-:W-:-:S02]  /*3b70*/  UMOV UR29, 0x4218010 ;  /* 0x04218010001d7882 */ /* 0x000fc40000000000 */
[----:B------:R-:W-:Y:S01]  /*3b80*/  UISETP.LT.AND UP0, UPT, UR34, 0x1, UPT ;  /* 0x000000012200788c */ /* 0x000fe2000bf01270 */
[----:B------:R-:W-:Y:S01]  /*3b90*/  UMOV UR26, 0x0 ;  /* 0x00000000001a7882 */ /* 0x000fe20000000000 */
[----:B------:R-:W-:Y:S02]  /*3ba0*/  UMOV UR27, 0x4218010 ;  /* 0x04218010001b7882 */ /* 0x000fe40000000000 */
[----:B------:R-:W-:-:S04]  /*3bb0*/  USEL UR36, UR34, 0x1, !UP0 ;  /* 0x0000000122247887 */ /* 0x000fc8000c000000 */
[----:B------:R-:W-:Y:S01]  /*3bc0*/  UIADD3 UR36, UPT, UPT, -UR36, URZ, URZ ;  /* 0x000000ff24247290 */ /* 0x000fe2000fffe1ff */
[C---:B--2---:R-:W-:Y:S01]  /*3bd0*/  VIADD R3, R11.reuse, 0x80 ;  /* 0x000000800b037836 */ /* 0x044fe20000000000 */
[----:B------:R-:W-:-:S04]  /*3be0*/  LOP3.LUT R2, R11, 0xffff, RZ, 0xc0, !PT ;  /* 0x0000ffff0b027812 */ /* 0x000fc800078ec0ff */
[----:B------:R-:W-:-:S05]  /*3bf0*/  LOP3.LUT R3, R3, 0xffff, RZ, 0xc0, !PT ;  /* 0x0000ffff03037812 */ /* 0x000fca00078ec0ff */
[----:B------:R2:W-:Y:S02]  /*3c00*/  STL.64 [R1], R2 ;  /* 0x0000000201007387 */ /* 0x0005e40000100a00 */
.L_x_57:
[----:B--2---:R-:W-:-:S04]  /*3c10*/  SHF.L.U32 R2, R9, 0x1f, RZ ;  /* 0x0000001f09027819 */ /* 0x004fc800000006ff */
[----:B------:R-:W2:Y:S02]  /*3c20*/  SYNCS.PHASECHK.TRANS64.TRYWAIT P0, [UR21+0xd0], R2 ;  /* 0x0000d002ff0075a7 */ /* 0x000ea40008001115 */
[----:B--23--:R-:W-:Y:S05]  /*3c30*/  @!P0 BRA `(.L_x_51) ;  /* 0x0000006000388947 */ /* 0x00cfea0003800000 */
.L_x_150:
[----:B------:R-:W3:Y:S01]  /*3c40*/  LDS.128 R4, [UR21+0x110] ;  /* 0x00011015ff047984 */ /* 0x000ee20008000c00 */
[----:B------:R-:W-:Y:S01]  /*3c50*/  ULEA UR25, UR24, UR21, 0x3 ;  /* 0x0000001518197291 */ /* 0x000fe2000f8e18ff */
[----:B--2---:R-:W-:Y:S01]  /*3c60*/  SHF.L.U32 R2, R10, 0x1f, RZ ;  /* 0x0000001f0a027819 */ /* 0x004fe200000006ff */
[----:B------:R-:W-:Y:S01]  /*3c70*/  @!PT LDS RZ, [RZ] ;  /* 0x00000000fffff984 */ /* 0x000fe20000000800 */
[----:B------:R-:W-:Y:S01]  /*3c80*/  @!PT LDS RZ, [RZ] ;  /* 0x00000000fffff984 */ /* 0x000fe20000000800 */
[----:B------:R-:W-:Y:S01]  /*3c90*/  @!PT LDS RZ, [RZ] ;  /* 0x00000000fffff984 */ /* 0x000fe20000000800 */
[----:B------:R-:W-:Y:S01]  /*3ca0*/  @!PT LDS RZ, [RZ] ;  /* 0x00000000fffff984 */ /* 0x000fe20000000800 */
[----:B------:R2:W-:Y:S06]  /*3cb0*/  MEMBAR.ALL.CTA ;  /* 0x0000000000007992 */ /* 0x0005ec0000008000 */
[----:B--2---:R-:W2:Y:S02]  /*3cc0*/  FENCE.VIEW.ASYNC.S ;  /* 0x00000000000073c6 */ /* 0x004ea40000000000 */
[----:B--2---:R-:W-:Y:S01]  /*3cd0*/  SYNCS.ARRIVE.TRANS64.RED.A1T0 RZ, [UR35], RZ ;  /* 0x000000ffffff79a7 */ /* 0x004fe20008100423 */
[----:B------:R-:W2:Y:S02]  /*3ce0*/  SYNCS.PHASECHK.TRANS64.TRYWAIT P0, [UR25+0xf0], R2 ;  /* 0x0000f002ff0075a7 */ /* 0x000ea40008001119 */
[----:B--23--:R-:W-:Y:S05]  /*3cf0*/  @!P0 BRA `(.L_x_52) ;  /* 0x0000006000208947 */ /* 0x00cfea0003800000 */
.L_x_152:
[----:B------:R-:W-:Y:S05]  /*3d00*/  BRA.U !UP4, `(.L_x_53) ;  /* 0x000000010cf87547 */ /* 0x000fea000b800000 */
[----:B--2---:R-:W-:Y:S01]  /*3d10*/  IMAD.U32 R0, RZ, RZ, UR24 ;  /* 0x00000018ff007e24 */ /* 0x004fe2000f8e00ff */
[----:B------:R-:W-:-:S04]  /*3d20*/  ULEA UR4, UR18, UR21, 0x3 ;  /* 0x0000001512047291 */ /* 0x000fc8000f8e18ff */
[----:B------:R-:W-:-:S05]  /*3d30*/  LEA R0, R0, R1, 0x2 ;  /* 0x0000000100007211 */ /* 0x000fca00078e10ff */
[----:B------:R2:W5:Y:S01]  /*3d40*/  LDL R2, [R0] ;  /* 0x0000000000027983 */ /* 0x0005620000100800 */
[----:B------:R-:W-:Y:S01]  /*3d50*/  UPLOP3.LUT UP2, UPT, UPT, UPT, UPT, 0x40, 0x4 ;  /* 0x000000000004789c */ /* 0x000fe20003f4e870 */
[----:B------:R-:W-:Y:S01]  /*3d60*/  UMOV UR20, UR36 ;  /* 0x0000002400147c82 */ /* 0x000fe20008000000 */
[----:B------:R-:W-:Y:S01]  /*3d70*/  UMOV UR19, UR34 ;  /* 0x0000002200137c82 */ /* 0x000fe20008000000 */
[----:B------:R-:W-:Y:S01]  /*3d80*/  UMOV UR5, UR18 ;  /* 0x0000001200057c82 */ /* 0x000fe20008000000 */
[----:B--2---:R-:W-:-:S04]  /*3d90*/  SHF.L.U32 R0, R8, 0x1f, RZ ;  /* 0x0000001f08007819 */ /* 0x004fc800000006ff */
[----:B------:R2:W3:Y:S03]  /*3da0*/  SYNCS.PHASECHK.TRANS64.TRYWAIT P2, [UR4], R0 ;  /* 0x00000000ff0075a7 */ /* 0x0004e60008041104 */
.L_x_56:
[----:B------:R-:W-:Y:S02]  /*3db0*/  UIADD3 UR20, UPT, UPT, UR20, 0x1, URZ ;  /* 0x0000000114147890 */ /* 0x000fe4000fffe0ff */
[----:B------:R-:W-:Y:S02]  /*3dc0*/  ULEA UR17, UR5, UR21, 0x3 ;  /* 0x0000001505117291 */ /* 0x000fe4000f8e18ff */
[----:B------:R-:W-:Y:S01]  /*3dd0*/  UISETP.NE.AND UP3, UPT, UR20, URZ, UPT ;  /* 0x000000ff1400728c */ /* 0x000fe2000bf65270 */
[----:B--234-:R-:W-:Y:S10]  /*3de0*/  @P2 BRA `(.L_x_54) ;  /* 0x00000000000c2947 */ /* 0x01cff40003800000 */
[----:B------:R-:W-:Y:S04]  /*3df0*/  SHF.L.U32 R3, R8, 0x1f, RZ ;  /* 0x0000001f08037819 */ /* 0x000fe800000006ff */
[----:B------:R-:W3:Y:S02]  /*3e00*/  SYNCS.PHASECHK.TRANS64.TRYWAIT P0, [UR17], R3 ;  /* 0x00000003ff0075a7 */ /* 0x000ee40008001111 */
[----:B---3--:R-:W-:Y:S05]  /*3e10*/  @!P0 BRA `(.L_x_55) ;  /* 0x0000005c00f08947 */ /* 0x008fea0003800000 */
.L_x_54:
[----:B------:R-:W-:Y:S01]  /*3e20*/  UISETP.NE.AND UP0, UPT, UR19, 0x1, UPT ;  /* 0x000000011300788c */ /* 0x000fe2000bf05270 */
[----:B------:R-:W-:Y:S01]  /*3e30*/  PLOP3.LUT P2, PT, PT, PT, PT, 0x80, 0x8 ;  /* 0x000000000008781c */ /* 0x000fe20003f4f070 */
[----:B------:R-:W-:Y:S01]  /*3e40*/  UIADD3 UR4, UPT, UPT, UR5, 0x1, URZ ;  /* 0x0000000105047890 */ /* 0x000fe2000fffe0ff */
[----:B------:R-:W-:Y:S11]  /*3e50*/  ELECT P1, URZ, PT ;  /* 0x0000000000ff782f */ /* 0x000ff60003820000 */
[----:B------:R-:W-:Y:S02]  /*3e60*/  @!UPT UIADD3 URZ, UPT, UPT, URZ, URZ, URZ ;  /* 0x000000fffffff290 */ /* 0x000fe4000fffe0ff */
[----:B-----5:R-:W-:Y:S01]  /*3e70*/  @P1 R2UR.BROADCAST UR8, R2 ;  /* 0x00000000020812ca */ /* 0x020fe200008e0000 */
[----:B------:R-:W-:Y:S01]  /*3e80*/  UISETP.NE.AND UP1, UPT, UR4, 0x8, UPT ;  /* 0x000000080400788c */ /* 0x000fe2000bf25270 */
[----:B------:R-:W-:Y:S01]  /*3e90*/  PLOP3.LUT P0, PT, PT, PT, UP0, 0x80, 0x8 ;  /* 0x000000000008781c */ /* 0x000fe20003f0f008 */
[----:B------:R-:W-:Y:S02]  /*3ea0*/  ULEA UR10, UR5, UR23, 0x9 ;  /* 0x00000017050a7291 */ /* 0x000fe4000f8e48ff */
[----:B------:R-:W-:Y:S02]  /*3eb0*/  USEL UR6, URZ, 0x1, UP1 ;  /* 0x00000001ff067887 */ /* 0x000fe40008800000 */
[----:B------:R-:W-:Y:S02]  /*3ec0*/  USEL UR18, UR4, URZ, UP1 ;  /* 0x000000ff04127287 */ /* 0x000fe40008800000 */
[----:B------:R-:W-:Y:S02]  /*3ed0*/  ULEA UR14, UR5, UR22, 0xa ;  /* 0x00000016050e7291 */ /* 0x000fe4000f8e50ff */
[----:B------:R-:W-:Y:S01]  /*3ee0*/  @UP0 ULEA UR4, UR18, UR21, 0x3 ;  /* 0x0000001512040291 */ /* 0x000fe2000f8e18ff */
[----:B------:R-:W-:Y:S01]  /*3ef0*/  LOP3.LUT R8, R8, UR6, RZ, 0x3c, !PT ;  /* 0x0000000608087c12 */ /* 0x000fe2000f8e3cff */
[----:B------:R-:W-:Y:S02]  /*3f00*/  UIADD3 UR6, UPT, UPT, UR10, 0x80, URZ ;  /* 0x000000800a067890 */ /* 0x000fe4000fffe0ff */
[----:B------:R-:W-:Y:S01]  /*3f10*/  UIADD3 UR12, UPT, UPT, UR10, 0x100, URZ ;  /* 0x000001000a0c7890 */ /* 0x000fe2000fffe0ff */
[----:B--2---:R-:W-:Y:S01]  /*3f20*/  @P0 SHF.L.U32 R0, R8, 0x1f, RZ ;  /* 0x0000001f08000819 */ /* 0x004fe200000006ff */
[----:B------:R-:W-:Y:S01]  /*3f30*/  UIADD3 UR19, UPT, UPT, UR19, -0x1, URZ ;  /* 0xffffffff13137890 */ /* 0x000fe2000fffe0ff */
[----:B------:R-:W-:Y:S02]  /*3f40*/  UMOV UR11, 0x40004040 ;  /* 0x40004040000b7882 */ /* 0x000fe40000000000 */
[----:B------:R4:W2:Y:S01]  /*3f50*/  @P0 SYNCS.PHASECHK.TRANS64.TRYWAIT P2, [UR4], R0 ;  /* 0x00000000ff0005a7 */ /* 0x0008a20008041104 */
[----:B------:R-:W-:Y:S11]  /*3f60*/  ELECT P0, URZ, PT ;  /* 0x0000000000ff782f */ /* 0x000ff60003800000 */
[----:B------:R-:W-:Y:S02]  /*3f70*/  @!UPT UIADD3 URZ, UPT, UPT, URZ, URZ, URZ ;  /* 0x000000fffffff290 */ /* 0x000fe4000fffe0ff */
[C---:B------:R-:W-:Y:S01]  /*3f80*/  @P0 R2UR.BROADCAST UR16, R2.reuse ;  /* 0x00000000021002ca */ /* 0x040fe200008e0000 */
[----:B------:R-:W-:Y:S01]  /*3f90*/  UIADD3 UR4, UPT, UPT, UR14, 0x80, URZ ;  /* 0x000000800e047890 */ /* 0x000fe2000fffe0ff */
[----:B------:R-:W-:Y:S01]  /*3fa0*/  ELECT P0, URZ, PT ;  /* 0x0000000000ff782f */ /* 0x000fe20003800000 */
[----:B------:R-:W-:Y:S01]  /*3fb0*/  UMOV UR15, 0x40004040 ;  /* 0x40004040000f7882 */ /* 0x000fe20000000000 */
[----:B------:R-:W-:Y:S01]  /*3fc0*/  UMOV UR7, 0x40004040 ;  /* 0x4000404000077882 */ /* 0x000fe20000000000 */
[----:B------:R3:W-:Y:S01]  /*3fd0*/  UTCHMMA gdesc[UR10], gdesc[UR14], tmem[UR8], tmem[UR32], idesc[UR33], UP2 ;  /* 0x00ff200e0a0075ea */ /* 0x0007e20009000008 */
[----:B------:R-:W-:Y:S01]  /*3fe0*/  UPLOP3.LUT UP2, UPT, UPT, UPT, UPT, 0x80, 0x8 ;  /* 0x000000000008789c */ /* 0x000fe20003f4f070 */
[----:B------:R-:W-:Y:S01]  /*3ff0*/  UMOV UR5, 0x40004040 ;  /* 0x4000404000057882 */ /* 0x000fe20000000000 */
[----:B------:R-:W-:Y:S01]  /*4000*/  UMOV UR13, 0x40004040 ;  /* 0x40004040000d7882 */ /* 0x000fe20000000000 */
[----:B------:R-:W-:Y:S04]  /*4010*/  UMOV UR9, 0x40004040 ;  /* 0x4000404000097882 */ /* 0x000fe80000000000 */
[----:B------:R1:W-:Y:S01]  /*4020*/  UTCHMMA gdesc[UR6], gdesc[UR4], tmem[UR16], tmem[UR30], idesc[UR31], UPT ;  /* 0x00ff1e04060075ea */ /* 0x0003e2000b800010 */
[----:B---3--:R-:W-:Y:S01]  /*4030*/  UIADD3 UR8, UPT, UPT, UR14, 0x100, URZ ;  /* 0x000001000e087890 */ /* 0x008fe2000fffe0ff */
[C---:B------:R-:W-:Y:S02]  /*4040*/  @P0 R2UR.BROADCAST UR15, R2.reuse ;  /* 0x00000000020f02ca */ /* 0x040fe400008e0000 */
[----:B------:R-:W-:Y:S01]  /*4050*/  ELECT P0, URZ, PT ;  /* 0x0000000000ff782f */ /* 0x000fe20003800000 */
[----:B------:R-:W-:Y:S02]  /*4060*/  UIADD3 UR10, UPT, UPT, UR10, 0x180, URZ ;  /* 0x000001800a0a7890 */ /* 0x000fe4000fffe0ff */
[----:B-1----:R-:W-:Y:S10]  /*4070*/  UIADD3 UR6, UPT, UPT, UR14, 0x180, URZ ;  /* 0x000001800e067890 */ /* 0x002ff4000fffe0ff */
[----:B------:R-:W-:Y:S01]  /*4080*/  @P0 R2UR.BROADCAST UR14, R2 ;  /* 0x00000000020e02ca */ /* 0x000fe200008e0000 */
[----:B------:R-:W-:Y:S01]  /*4090*/  UIADD3 UR4, UPT, UPT, UR17, 0x40, URZ ;  /* 0x0000004011047890 */ /* 0x000fe2000fffe0ff */
[----:B------:R-:W-:Y:S01]  /*40a0*/  UMOV UR5, UR18 ;  /* 0x0000001200057c82 */ /* 0x000fe20008000000 */
[----:B------:R4:W-:Y:S10]  /*40b0*/  UTCHMMA gdesc[UR12], gdesc[UR8], tmem[UR15], tmem[UR28], idesc[UR29], UPT ;  /* 0x00ff1c080c0075ea */ /* 0x0009f4000b80000f */
[----:B------:R4:W-:Y:S01]  /*40c0*/  UTCHMMA gdesc[UR10], gdesc[UR6], tmem[UR14], tmem[UR26], idesc[UR27], UPT ;  /* 0x00ff1a060a0075ea */ /* 0x0009e2000b80000e */
[----:B------:R4:W-:Y:S01]  /*40d0*/  UTCBAR [UR4], URZ ;  /* 0x000000ff040073e9 */ /* 0x0009e200080000ff */
[----:B------:R-:W-:Y:S05]  /*40e0*/  BRA.U UP3, `(.L_x_56) ;  /* 0xfffffffd03307547 */ /* 0x000fea000b83ffff */
.L_x_53:
[----:B----4-:R-:W-:Y:S01]  /*40f0*/  UIADD3 UR4, UPT, UPT, UR24, 0x1, URZ ;  /* 0x0000000118047890 */ /* 0x010fe2000fffe0ff */
[----:B------:R-:W-:Y:S01]  /*4100*/  LOP3.LUT P0, RZ, R6, 0x1, RZ, 0xc0, !PT ;  /* 0x0000000106ff7812 */ /* 0x000fe2000780c0ff */
[----:B------:R-:W-:Y:S01]  /*4110*/  UIADD3 UR5, UPT, UPT, UR25, 0xe0, URZ ;  /* 0x000000e019057890 */ /* 0x000fe2000fffe0ff */
[----:B------:R-:W-:Y:S01]  /*4120*/  LOP3.LUT R9, R9, 0x1, RZ, 0x3c, !PT ;  /* 0x0000000109097812 */ /* 0x000fe200078e3cff */
[----:B------:R-:W-:-:S04]  /*4130*/  UISETP.NE.AND UP0, UPT, UR4, 0x2, UPT ;  /* 0x000000020400788c */ /* 0x000fc8000bf05270 */
[----:B------:R-:W-:Y:S02]  /*4140*/  USEL UR6, URZ, 0x1, UP0 ;  /* 0x00000001ff067887 */ /* 0x000fe40008000000 */
[----:B------:R-:W-:Y:S01]  /*4150*/  USEL UR24, UR4, URZ, UP0 ;  /* 0x000000ff04187287 */ /* 0x000fe20008000000 */
[----:B------:R3:W-:Y:S03]  /*4160*/  UTCBAR [UR5], URZ ;  /* 0x000000ff050073e9 */ /* 0x0007e600080000ff */
[----:B------:R-:W-:Y:S01]  /*4170*/  LOP3.LUT R10, R10, UR6, RZ, 0x3c, !PT ;  /* 0x000000060a0a7c12 */ /* 0x000fe2000f8e3cff */
[----:B------:R-:W-:Y:S07]  /*4180*/  @P0 BRA `(.L_x_57) ;  /* 0xfffffff800a00947 */ /* 0x000fee000383ffff */
[----:B------:R-:W4:Y:S01]  /*4190*/  S2UR UR6, SR_CgaCtaId ;  /* 0x00000000000679c3 */ /* 0x000f220000008800 */
[----:B------:R-:W-:Y:S01]  /*41a0*/  ELECT P0, URZ, PT ;  /* 0x0000000000ff782f */ /* 0x000fe20003800000 */
[----:B--2---:R-:W-:Y:S01]  /*41b0*/  IMAD.MOV.U32 R0, RZ, RZ, 0x1 ;  /* 0x00000001ff007424 */ /* 0x004fe200078e00ff */
[----:B------:R-:W-:Y:S01]  /*41c0*/  UIADD3 UR21, UPT, UPT, UR21, 0xf0, URZ ;  /* 0x000000f015157890 */ /* 0x000fe2000fffe0ff */
[----:B------:R-:W-:Y:S01]  /*41d0*/  SHF.L.U32 R2, R10, 0x1f, RZ ;  /* 0x0000001f0a027819 */ /* 0x000fe200000006ff */
[----:B------:R-:W-:-:S03]  /*41e0*/  UMOV UR4, 0x40 ;  /* 0x0000004000047882 */ /* 0x000fc60000000000 */
[----:B------:R-:W-:Y:S01]  /*41f0*/  UVIRTCOUNT.DEALLOC.SMPOOL 0x80 ;  /* 0x000000800000784c */ /* 0x000fe20000000000 */
[----:B----4-:R-:W-:Y:S02]  /*4200*/  ULEA UR6, UR6, UR4, 0x18 ;  /* 0x0000000406067291 */ /* 0x010fe4000f8ec0ff */
[----:B------:R-:W-:-:S07]  /*4210*/  ULEA UR4, UR24, UR21, 0x3 ;  /* 0x0000001518047291 */ /* 0x000fce000f8e18ff */
[----:B------:R2:W-:Y:S02]  /*4220*/  @P0 STS.U8 [UR6+0x1c], R0 ;  /* 0x00001c00ff000988 */ /* 0x0005e40008000006 */
[----:B------:R-:W4:Y:S02]  /*4230*/  SYNCS.PHASECHK.TRANS64.TRYWAIT P0, [UR4], R2 ;  /* 0x00000002ff0075a7 */ /* 0x000f240008001104 */
[----:B--2-4-:R-:W-:Y:S05]  /*4240*/  @!P0 BRA `(.L_x_58) ;  /* 0x0000005800fc8947 */ /* 0x014fea0003800000 */
.L_x_155:
[----:B------:R-:W-:-:S04]  /*4250*/  UIADD3 UR4, UPT, UPT, UR24, 0x1, URZ ;  /* 0x0000000118047890 */ /* 0x000fc8000fffe0ff */
[----:B------:R-:W-:-:S04]  /*4260*/  UISETP.NE.AND UP0, UPT, UR4, 0x2, UPT ;  /* 0x000000020400788c */ /* 0x000fc8000bf05270 */
[----:B---3--:R-:W-:Y:S02]  /*4270*/  USEL UR5, URZ, 0x1, UP0 ;  /* 0x00000001ff057887 */ /* 0x008fe40008000000 */
[----:B------:R-:W-:-:S04]  /*4280*/  USEL UR4, UR4, URZ, UP0 ;  /* 0x000000ff04047287 */ /* 0x000fc80008000000 */
[----:B------:R-:W-:Y:S01]  /*4290*/  ULEA UR4, UR4, UR21, 0x3 ;  /* 0x0000001504047291 */ /* 0x000fe2000f8e18ff */
[----:B--2---:R-:W-:-:S04]  /*42a0*/  LOP3.LUT R2, R10, UR5, RZ, 0x3c, !PT ;  /* 0x000000050a027c12 */ /* 0x004fc8000f8e3cff */
[----:B------:R-:W-:-:S04]  /*42b0*/  SHF.L.U32 R2, R2, 0x1f, RZ ;  /* 0x0000001f02027819 */ /* 0x000fc800000006ff */
[----:B------:R-:W2:Y:S02]  /*42c0*/  SYNCS.PHASECHK.TRANS64.TRYWAIT P0, [UR4], R2 ;  /* 0x00000002ff0075a7 */ /* 0x000ea40008001104 */
[----:B--2---:R-:W-:Y:S05]  /*42d0*/  @!P0 BRA `(.L_x_59) ;  /* 0x0000005800f08947 */ /* 0x004fea0003800000 */
.L_x_157:
[----:B------:R-:W-:Y:S01]  /*42e0*/  NOP ;  /* 0x0000000000007918 */ /* 0x000fe20000000000 */
[----:B--2---:R-:W2:Y:S01]  /*42f0*/  LDS R0, [UR6+0x14] ;  /* 0x00001406ff007984 */ /* 0x004ea20008000800 */
[----:B------:R-:W-:Y:S01]  /*4300*/  LOP3.LUT R3, R11, 0xffff, RZ, 0xc0, !PT ;  /* 0x0000ffff0b037812 */ /* 0x000fe200078ec0ff */
[----:B------:R-:W-:-:S03]  /*4310*/  IMAD.MOV.U32 R2, RZ, RZ, 0xffff ;  /* 0x0000ffffff027424 */ /* 0x000fc600078e00ff */
[----:B------:R-:W-:-:S04]  /*4320*/  SHF.R.U32.HI R3, RZ, 0x5, R3 ;  /* 0x00000005ff037819 */ /* 0x000fc80000011603 */
[----:B------:R-:W-:-:S04]  /*4330*/  SHF.L.U32 R2, R2, R3, RZ ;  /* 0x0000000302027219 */ /* 0x000fc800000006ff */
[----:B--2---:R-:W-:-:S04]  /*4340*/  LOP3.LUT R0, R0, R2, RZ, 0xc0, !PT ;  /* 0x0000000200007212 */ /* 0x004fc800078ec0ff */
[----:B------:R-:W-:Y:S01]  /*4350*/  ISETP.NE.AND P0, PT, R0, R2, PT ;  /* 0x000000020000720c */ /* 0x000fe20003f05270 */
[----:B------:R-:W-:-:S05]  /*4360*/  IMAD.MOV.U32 R0, RZ, RZ, 0x1 ;  /* 0x00000001ff007424 */ /* 0x000fca00078e00ff */
[----:B------:R-:W-:-:S07]  /*4370*/  SHF.L.U32 R0, R0, R3, RZ ;  /* 0x0000000300007219 */ /* 0x000fce00000006ff */
[----:B------:R-:W-:Y:S05]  /*4380*/  @P0 BRA `(.L_x_60) ;  /* 0x00000000005c0947 */ /* 0x000fea0003800000 */
[----:B------:R-:W2:Y:S02]  /*4390*/  LDS R3, [UR6+0x18] ;  /* 0x00001806ff037984 */ /* 0x000ea40008000800 */
[----:B--2---:R-:W-:-:S04]  /*43a0*/  LOP3.LUT R3, R3, R0, RZ, 0xc0, !PT ;  /* 0x0000000003037212 */ /* 0x004fc800078ec0ff */
[----:B------:R-:W-:-:S13]  /*43b0*/  ISETP.NE.AND P0, PT, R3, R0, PT ;  /* 0x000000000300720c */ /* 0x000fda0003f05270 */
[----:B------:R-:W-:Y:S05]  /*43c0*/  @P0 BRA `(.L_x_61) ;  /* 0x0000000000400947 */ /* 0x000fea0003800000 */
[----:B------:R-:W-:Y:S01]  /*43d0*/  R2UR UR4, R2 ;  /* 0x00000000020472ca */ /* 0x000fe200000e0000 */
[----:B------:R-:W2:Y:S01]  /*43e0*/  S2R R3, SR_LANEID ;  /* 0x0000000000037919 */ /* 0x000ea20000000000 */
[----:B------:R-:W-:-:S04]  /*43f0*/  LOP3.LUT R0, RZ, R0, RZ, 0x33, !PT ;  /* 0x00000000ff007212 */ /* 0x000fc800078e33ff */
[----:B------:R-:W3:Y:S07]  /*4400*/  REDUX UR7, R0 ;  /* 0x00000000000773c4 */ /* 0x000eee0000000000 */
[----:B------:R-:W-:-:S03]  /*4410*/  ULOP3.LUT UR5, URZ, UR4, URZ, 0x33, !UPT ;  /* 0x00000004ff057292 */ /* 0x000fc6000f8e33ff */
[----:B------:R-:W-:Y:S02]  /*4420*/  VOTEU.ANY UR4, UPT, PT ;  /* 0x0000000000047886 */ /* 0x000fe400038e0100 */
[----:B------:R-:W-:Y:S01]  /*4430*/  UFLO.U32 UR4, UR4 ;  /* 0x00000004000472bd */ /* 0x000fe200080e0000 */
[----:B------:R-:W-:-:S04]  /*4440*/  IMAD.U32 R2, RZ, RZ, UR5 ;  /* 0x00000005ff027e24 */ /* 0x000fc8000f8e00ff */
[----:B------:R-:W4:Y:S02]  /*4450*/  REDUX UR8, R2 ;  /* 0x00000000020873c4 */ /* 0x000f240000000000 */
[----:B------:R1:W-:Y:S01]  /*4460*/  UTCATOMSWS.AND URZ, UR5 ;  /* 0x0000000500ff79e3 */ /* 0x0003e20008000000 */
[----:B---3--:R-:W-:Y:S01]  /*4470*/  IMAD.U32 R0, RZ, RZ, UR7 ;  /* 0x00000007ff007e24 */ /* 0x008fe2000f8e00ff */
[----:B--2---:R-:W-:Y:S01]  /*4480*/  ISETP.EQ.U32.AND P0, PT, R3, UR4, PT ;  /* 0x0000000403007c0c */ /* 0x004fe2000bf02070 */
[----:B----4-:R-:W-:-:S12]  /*4490*/  IMAD.U32 R2, RZ, RZ, UR8 ;  /* 0x00000008ff027e24 */ /* 0x010fd8000f8e00ff */
[----:B------:R2:W-:Y:S04]  /*44a0*/  @P0 ATOMS.AND RZ, [UR6+0x14], R2 ;  /* 0x00001402ffff098c */ /* 0x0005e8000a800006 */
[----:B------:R2:W-:Y:S01]  /*44b0*/  @P0 ATOMS.AND RZ, [UR6+0x18], R0 ;  /* 0x00001800ffff098c */ /* 0x0005e2000a800006 */
[----:B-1----:R-:W-:Y:S05]  /*44c0*/  BRA `(.L_x_62) ;  /* 0x0000000000147947 */ /* 0x002fea0003800000 */
.L_x_61:
[----:B------:R-:W-:Y:S02]  /*44d0*/  MOV R2, 0x44f0 ;  /* 0x000044f000027802 */ /* 0x000fe40000000f00 */
[----:B-1---5:R-:W-:Y:S05]  /*44e0*/  CALL.REL.NOINC `($__internal_0_$__cuda_sm10x_tcgen05_guardrail_trap_col_being_dealloced_not_returned_by_alloc) ;  /* 0x0000005c00dc7944 */ /* 0x022fea0003c00000 */
[----:B------:R-:W-:Y:S05]  /*44f0*/  BRA `(.L_x_62) ;  /* 0x0000000000087947 */ /* 0x000fea0003800000 */
.L_x_60:
[----:B------:R-:W-:Y:S02]  /*4500*/  MOV R2, 0x4520 ;  /* 0x0000452000027802 */ /* 0x000fe40000000f00 */
[----:B-1---5:R-:W-:Y:S05]  /*4510*/  CALL.REL.NOINC `($__internal_2_$__cuda_sm10x_tcgen05_guardrail_trap_unallocated_columns_being_dealloced) ;  /* 0x0000005c00e87944 */ /* 0x022fea0003c00000 */
.L_x_62:
[----:B------:R-:W-:Y:S01]  /*4520*/  NOP ;  /* 0x0000000000007918 */ /* 0x000fe20000000000 */
[----:B------:R-:W-:Y:S05]  /*4530*/  EXIT ;  /* 0x000000000000794d */ /* 0x000fea0003800000 */
.L_x_46:
[----:B------:R-:W2:Y:S01]  /*4540*/  LDCU UR5, c[0x0][0x384] ;  /* 0x00007080ff0577ac */ /* 0x000ea20008000800 */
[----:B------:R-:W-:Y:S02]  /*4550*/  UISETP.NE.OR UP0, UPT, UR18, 0x3, !UP3 ;  /* 0x000000031200788c */ /* 0x000fe4000df05670 */
[----:B--2---:R-:W-:-:S07]  /*4560*/  UIADD3 UR5, UPT, UPT, UR5, 0x7f, URZ ;  /* 0x0000007f05057890 */ /* 0x004fce000fffe0ff */
[----:B------:R-:W-:Y:S05]  /*4570*/  BRA.U UP0, `(.L_x_63) ;  /* 0x0000001900007547 */ /* 0x000fea000b800000 */
[----:B------:R-:W2:Y:S01]  /*4580*/  LDCU UR56, c[0x0][0x388] ;  /* 0x00007100ff3877ac */ /* 0x000ea20008000800 */
[----:B------:R-:W3:Y:S01]  /*4590*/  S2UR UR10, SR_CgaCtaId ;  /* 0x00000000000a79c3 */ /* 0x000ee20000008800 */
[----:B------:R-:W-:Y:S01]  /*45a0*/  R2UR UR47, R48 ;  /* 0x00000000302f72ca */ /* 0x000fe200000e0000 */
[----:B------:R-:W-:Y:S01]  /*45b0*/  IMAD.MOV.U32 R10, RZ, RZ, 0x1 ;  /* 0x00000001ff0a7424 */ /* 0x000fe200078e00ff */
[----:B------:R-:W-:Y:S01]  /*45c0*/  USHF.R.S32.HI UR4, URZ, 0x1f, UR5 ;  /* 0x0000001fff047899 */ /* 0x000fe20008011405 */
[----:B------:R-:W-:Y:S01]  /*45d0*/  R2UR UR46, R49 ;  /* 0x00000000312e72ca */ /* 0x000fe200000e0000 */
[----:B------:R-:W4:Y:S01]  /*45e0*/  LDCU UR41, c[0x0][0x370] ;  /* 0x00006e00ff2977ac */ /* 0x000f220008000800 */
[----:B------:R-:W-:Y:S02]  /*45f0*/  IMAD.MOV.U32 R9, RZ, RZ, RZ ;  /* 0x000000ffff097224 */ /* 0x000fe400078e00ff */
[----:B------:R-:W1:Y:S01]  /*4600*/  LDC.64 R14, c[0x0][0x348] ;  /* 0x0000d200ff0e7b82 */ /* 0x000e620000000a00 */
[----:B------:R-:W-:Y:S01]  /*4610*/  ULEA.HI UR4, UR4, UR5, URZ, 0x7 ;  /* 0x0000000504047291 */ /* 0x000fe2000f8f38ff */
[----:B------:R-:W4:Y:S03]  /*4620*/  LDCU.128 UR32, c[0x0][0xc10] ;  /* 0x00018200ff2077ac */ /* 0x000f260008000c00 */
[----:B------:R-:W-:Y:S01]  /*4630*/  USHF.R.S32.HI UR27, URZ, 0x7, UR4 ;  /* 0x00000007ff1b7899 */ /* 0x000fe20008011404 */
[----:B--2---:R-:W-:Y:S01]  /*4640*/  IMAD.U32 R0, RZ, RZ, UR56 ;  /* 0x00000038ff007e24 */ /* 0x004fe2000f8e00ff */
[----:B------:R-:W2:Y:S04]  /*4650*/  LDCU UR40, c[0x0][0x374] ;  /* 0x00006e80ff2877ac */ /* 0x000ea80008000800 */
[----:B------:R-:W-:Y:S01]  /*4660*/  IMAD.U32 R3, RZ, RZ, UR27 ;  /* 0x0000001bff037e24 */ /* 0x000fe2000f8e00ff */
[----:B------:R-:W-:Y:S01]  /*4670*/  IABS R0, R0 ;  /* 0x0000000000007213 */ /* 0x000fe20000000000 */
[----:B------:R-:W4:Y:S03]  /*4680*/  LDCU.64 UR4, c[0x0][0x988] ;  /* 0x00013100ff0477ac */ /* 0x000f260008000a00 */
[----:B------:R-:W-:Y:S01]  /*4690*/  IABS R2, R3 ;  /* 0x0000000300027213 */ /* 0x000fe20000000000 */
[----:B------:R-:W1:Y:S01]  /*46a0*/  LDCU.64 UR30, c[0x0][0x990] ;  /* 0x00013200ff1e77ac */ /* 0x000e620008000a00 */
[----:B------:R-:W-:-:S02]  /*46b0*/  R2UR UR25, R0 ;  /* 0x00000000001972ca */ /* 0x000fc400000e0000 */
[----:B------:R-:W-:Y:S01]  /*46c0*/  R2UR UR26, R2 ;  /* 0x00000000021a72ca */ /* 0x000fe200000e0000 */
[----:B------:R-:W-:Y:S01]  /*46d0*/  UMOV UR20, 0x400 ;  /* 0x0000040000147882 */ /* 0x000fe20000000000 */
[----:B------:R-:W1:Y:S01]  /*46e0*/  LDCU UR17, c[0x0][0xc0c] ;  /* 0x00018180ff1177ac */ /* 0x000e620008000800 */
[----:B---3--:R-:W-:Y:S01]  /*46f0*/  ULEA UR20, UR10, UR20, 0x18 ;  /* 0x000000140a147291 */ /* 0x008fe2000f8ec0ff */
[----:B------:R-:W3:Y:S07]  /*4700*/  LDCU UR57, c[0x0][0xc20] ;  /* 0x00018400ff3977ac */ /* 0x000eee0008000800 */
[----:B------:R-:W2:Y:S01]  /*4710*/  I2F.RP R0, UR25 ;  /* 0x0000001900007d06 */ /* 0x000ea20008209400 */
[----:B----4-:R-:W-:Y:S01]  /*4720*/  UISETP.NE.U32.AND UP0, UPT, UR4, URZ, UPT ;  /* 0x000000ff0400728c */ /* 0x010fe2000bf05070 */
[----:B------:R-:W4:Y:S01]  /*4730*/  LDCU UR4, c[0x0][0xc30] ;  /* 0x00018600ff0477ac */ /* 0x000f220008000800 */
[----:B------:R-:W4:Y:S05]  /*4740*/  LDCU UR29, c[0x0][0x38c] ;  /* 0x00007180ff1d77ac */ /* 0x000f2a0008000800 */
[----:B------:R-:W3:Y:S01]  /*4750*/  I2F.RP R2, UR26 ;  /* 0x0000001a00027d06 */ /* 0x000ee20008209400 */
[----:B------:R-:W-:-:S02]  /*4760*/  UISETP.NE.AND.EX UP6, UPT, UR5, URZ, UPT, UP0 ;  /* 0x000000ff0500728c */ /* 0x000fc4000bfc5300 */
[----:B------:R-:W-:Y:S02]  /*4770*/  UIADD3 UR51, UPT, UPT, UR20, 0x98, URZ ;  /* 0x0000009814337890 */ /* 0x000fe4000fffe0ff */
[----:B------:R-:W-:-:S03]  /*4780*/  UIADD3 UR38, UPT, UPT, UR20, 0x80, URZ ;  /* 0x0000008014267890 */ /* 0x000fc6000fffe0ff */
[----:B--2---:R-:W2:Y:S01]  /*4790*/  MUFU.RCP R0, R0 ;  /* 0x0000000000007308 */ /* 0x004ea20000001000 */
[----:B------:R-:W-:Y:S02]  /*47a0*/  UIADD3 UR37, UPT, UPT, UR20, 0x88, URZ ;  /* 0x0000008814257890 */ /* 0x000fe4000fffe0ff */
[----:B------:R-:W-:Y:S02]  /*47b0*/  UIADD3 UR36, UPT, UPT, UR20, 0x90, URZ ;  /* 0x0000009014247890 */ /* 0x000fe4000fffe0ff */
[----:B------:R-:W-:Y:S02]  /*47c0*/  UPRMT UR51, UR10, 0x654, UR51 ;  /* 0x000006540a337896 */ /* 0x000fe40008000033 */
[----:B------:R-:W-:Y:S01]  /*47d0*/  UPRMT UR54, UR10, 0x654, UR38 ;  /* 0x000006540a367896 */ /* 0x000fe20008000026 */
[----:B---3--:R-:W3:Y:S01]  /*47e0*/  MUFU.RCP R2, R2 ;  /* 0x0000000200027308 */ /* 0x008ee20000001000 */
[----:B------:R-:W-:Y:S02]  /*47f0*/  UPRMT UR53, UR10, 0x654, UR37 ;  /* 0x000006540a357896 */ /* 0x000fe40008000025 */
[----:B------:R-:W-:-:S02]  /*4800*/  UPRMT UR52, UR10, 0x654, UR36 ;  /* 0x000006540a347896 */ /* 0x000fc40008000024 */
[----:B------:R-:W-:Y:S02]  /*4810*/  UIMAD.WIDE.U32 UR12, UR41, UR32, URZ ;  /* 0x00000020290c72a5 */ /* 0x000fe4000f8e00ff */
[----:B------:R-:W-:Y:S01]  /*4820*/  UIMAD.WIDE.U32 UR14, UR40, UR35, URZ ;  /* 0x00000023280e72a5 */ /* 0x000fe2000f8e00ff */
[----:B--2---:R-:W-:Y:S01]  /*4830*/  VIADD R0, R0, 0xffffffe ;  /* 0x0ffffffe00007836 */ /* 0x004fe20000000000 */
[----:B------:R-:W-:Y:S01]  /*4840*/  UMOV UR8, URZ ;  /* 0x000000ff00087c82 */ /* 0x000fe20008000000 */
[----:B-1----:R-:W-:Y:S02]  /*4850*/  UISETP.NE.AND UP0, UPT, UR39, 0x1, UPT ;  /* 0x000000012700788c */ /* 0x002fe4000bf05270 */
[----:B------:R-:W-:Y:S02]  /*4860*/  UISETP.NE.U32.AND UP0, UPT, UR30, URZ, UPT ;  /* 0x000000ff1e00728c */ /* 0x000fe4000bf05070 */
[----:B------:R-:W1:Y:S01]  /*4870*/  F2I.FTZ.U32.TRUNC.NTZ R0, R0 ;  /* 0x0000000000007305 */ /* 0x000e62000021f000 */
[----:B------:R-:W-:Y:S01]  /*4880*/  UIADD3 UR48, UPT, UPT, UR20, 0xd8, URZ ;  /* 0x000000d814307890 */ /* 0x000fe2000fffe0ff */
[----:B---3--:R-:W-:Y:S01]  /*4890*/  VIADD R2, R2, 0xffffffe ;  /* 0x0ffffffe02027836 */ /* 0x008fe20000000000 */
[----:B------:R-:W-:-:S02]  /*48a0*/  UISETP.GE.AND UP3, UPT, UR39, 0x1, UPT ;  /* 0x000000012700788c */ /* 0x000fc4000bf66270 */
[----:B------:R-:W-:Y:S01]  /*48b0*/  UISETP.NE.AND.EX UP4, UPT, UR31, URZ, UPT, UP0 ;  /* 0x000000ff1f00728c */ /* 0x000fe2000bf85300 */
[----:B------:R-:W-:Y:S02]  /*48c0*/  UMOV UR45, UR13 ;  /* 0x0000000d002d7c82 */ /* 0x000fe40008000000 */
[----:B------:R-:W2:Y:S01]  /*48d0*/  F2I.FTZ.U32.TRUNC.NTZ R2, R2 ;  /* 0x0000000200027305 */ /* 0x000ea2000021f000 */
[----:B------:R-:W-:Y:S01]  /*48e0*/  UMOV UR44, UR15 ;  /* 0x0000000f002c7c82 */ /* 0x000fe20008000000 */
[----:B------:R-:W-:Y:S02]  /*48f0*/  UISETP.NE.AND UP3, UPT, UR17, 0x1, UPT ;  /* 0x000000011100788c */ /* 0x000fe4000bf65270 */
[----:B------:R-:W-:Y:S02]  /*4900*/  UISETP.NE.AND UP0, UPT, UR34, 0x1, UPT ;  /* 0x000000012200788c */ /* 0x000fe4000bf05270 */
[----:B------:R-:W-:Y:S01]  /*4910*/  UISETP.NE.AND UP5, UPT, UR56, URZ, UPT ;  /* 0x000000ff3800728c */ /* 0x000fe2000bfa5270 */
[----:B-1----:R-:W-:Y:S01]  /*4920*/  R2UR UR7, R0 ;  /* 0x00000000000772ca */ /* 0x002fe200000e0000 */
[----:B------:R-:W-:Y:S01]  /*4930*/  UPLOP3.LUT UP2, UPT, UPT, UPT, UPT, 0x40, 0x4 ;  /* 0x000000000004789c */ /* 0x000fe20003f4e870 */
[----:B------:R-:W-:Y:S01]  /*4940*/  IABS R0, R3 ;  /* 0x0000000300007213 */ /* 0x000fe20000000000 */
[----:B------:R-:W1:Y:S04]  /*4950*/  LDCU.64 UR18, c[0x0][0xc28] ;  /* 0x00018500ff1277ac */ /* 0x000e680008000a00 */
[----:B------:R-:W-:Y:S01]  /*4960*/  IMAD.MOV R0, RZ, RZ, -R0 ;  /* 0x000000ffff007224 */ /* 0x000fe200078e0a00 */
[----:B--2---:R-:W-:Y:S01]  /*4970*/  R2UR UR9, R2 ;  /* 0x00000000020972ca */ /* 0x004fe200000e0000 */
[----:B------:R-:W-:Y:S01]  /*4980*/  IMAD.MOV.U32 R2, RZ, RZ, 0x1000 ;  /* 0x00001000ff027424 */ /* 0x000fe200078e00ff */
[----:B------:R-:W-:-:S02]  /*4990*/  UPRMT UR48, URZ, 0x654, UR48 ;  /* 0x00000654ff307896 */ /* 0x000fc40008000030 */
[----:B------:R-:W-:Y:S01]  /*49a0*/  R2UR UR49, R0 ;  /* 0x00000000003172ca */ /* 0x000fe200000e0000 */
[----:B------:R-:W-:Y:S02]  /*49b0*/  UIADD3 UR5, UPT, UPT, URZ, -UR7, URZ ;  /* 0x80000007ff057290 */ /* 0x000fe4000fffe0ff */
[----:B------:R-:W-:Y:S02]  /*49c0*/  USHF.R.U32.HI UR45, URZ, UR33, UR45 ;  /* 0x00000021ff2d7299 */ /* 0x000fe4000801162d */
[----:B------:R-:W-:Y:S02]  /*49d0*/  UIMAD UR5, UR5, UR25, URZ ;  /* 0x00000019050572a4 */ /* 0x000fe4000f8e02ff */
[----:B------:R-:W-:Y:S02]  /*49e0*/  USHF.R.U32.HI UR44, URZ, UR57, UR44 ;  /* 0x00000039ff2c7299 */ /* 0x000fe4000801162c */
[----:B------:R-:W-:Y:S02]  /*49f0*/  UIADD3 UR6, UPT, UPT, URZ, -UR9, URZ ;  /* 0x80000009ff067290 */ /* 0x000fe4000fffe0ff */
[----:B----4-:R-:W-:-:S02]  /*4a00*/  UISETP.NE.AND UP3, UPT, UR4, 0x1, UPT ;  /* 0x000000010400788c */ /* 0x010fc4000bf65270 */
[----:B------:R-:W-:Y:S02]  /*4a10*/  UIMAD UR10, UR6, UR26, URZ ;  /* 0x0000001a060a72a4 */ /* 0x000fe4000f8e02ff */
[----:B------:R-:W-:Y:S01]  /*4a20*/  UISETP.NE.AND UP0, UPT, UR29, URZ, UPT ;  /* 0x000000ff1d00728c */ /* 0x000fe2000bf05270 */
[----:B------:R-:W-:Y:S01]  /*4a30*/  UMOV UR6, URZ ;  /* 0x000000ff00067c82 */ /* 0x000fe20008000000 */
[----:B------:R-:W-:Y:S02]  /*4a40*/  UIMAD.WIDE.U32 UR8, UR9, UR10, UR8 ;  /* 0x0000000a090872a5 */ /* 0x000fe4000f8e0008 */
[----:B------:R-:W-:Y:S02]  /*4a50*/  UIMAD.WIDE.U32 UR42, UR7, UR5, UR6 ;  /* 0x00000005072a72a5 */ /* 0x000fe4000f8e0006 */
[----:B------:R-:W-:-:S05]  /*4a60*/  UISETP.NE.AND UP5, UPT, UR27, URZ, UPT ;  /* 0x000000ff1b00728c */ /* 0x000fca000bfa5270 */
[----:B------:R-:W-:Y:S01]  /*4a70*/  UMOV UR42, UR43 ;  /* 0x0000002b002a7c82 */ /* 0x000fe20008000000 */
[----:B-1----:R-:W-:-:S05]  /*4a80*/  UMOV UR43, UR9 ;  /* 0x00000009002b7c82 */ /* 0x002fca0008000000 */
.L_x_74:
[----:B------:R-:W-:Y:S04]  /*4a90*/  SHF.L.U32 R3, R9, 0x1f, RZ ;  /* 0x0000001f09037819 */ /* 0x000fe800000006ff */
[----:B-1----:R-:W1:Y:S02]  /*4aa0*/  SYNCS.PHASECHK.TRANS64.TRYWAIT P0, [UR20+0xd0], R3 ;  /* 0x0000d003ff0075a7 */ /* 0x002e640008001114 */
[----:B-1----:R-:W-:Y:S05]  /*4ab0*/  @!P0 BRA `(.L_x_64) ;  /* 0x0000005400108947 */ /* 0x002fea0003800000 */
.L_x_159:
[----:B------:R-:W2:Y:S01]  /*4ac0*/  LDS.128 R4, [UR20+0x110] ;  /* 0x00011014ff047984 */ /* 0x000ea20008000c00 */
[----:B------:R-:W-:Y:S01]  /*4ad0*/  @!PT LDS RZ, [RZ] ;  /* 0x00000000fffff984 */ /* 0x000fe20000000800 */
[----:B------:R-:W-:Y:S01]  /*4ae0*/  @!PT LDS RZ, [RZ] ;  /* 0x00000000fffff984 */ /* 0x000fe20000000800 */
[----:B------:R-:W-:Y:S01]  /*4af0*/  @!PT LDS RZ, [RZ] ;  /* 0x00000000fffff984 */ /* 0x000fe20000000800 */
[----:B------:R-:W-:Y:S01]  /*4b00*/  @!PT LDS RZ, [RZ] ;  /* 0x00000000fffff984 */ /* 0x000fe20000000800 */
[----:B------:R3:W-:Y:S06]  /*4b10*/  MEMBAR.ALL.CTA ;  /* 0x0000000000007992 */ /* 0x0007ec0000008000 */
[----:B---3--:R-:W3:Y:S02]  /*4b20*/  FENCE.VIEW.ASYNC.S ;  /* 0x00000000000073c6 */ /* 0x008ee40000000000 */
[----:B---3--:R-:W-:Y:S01]  /*4b30*/  SYNCS.ARRIVE.TRANS64.RED.A1T0 RZ, [UR48], RZ ;  /* 0x000000ffffff79a7 */ /* 0x008fe20008100430 */
[----:B--2---:R-:W-:Y:S11]  /*4b40*/  LOP3.LUT P0, RZ, R6, 0x1, RZ, 0xc0, !PT ;  /* 0x0000000106ff7812 */ /* 0x004ff6000780c0ff */
[----:B------:R-:W-:Y:S02]  /*4b50*/  @!UPT UIADD3 URZ, UPT, UPT, URZ, URZ, URZ ;  /* 0x000000fffffff290 */ /* 0x000fe4000fffe0ff */
[----:B------:R-:W-:Y:S01]  /*4b60*/  VOTEU.ANY UP0, P0 ;  /* 0x0000000000ff7886 */ /* 0x000fe20000000100 */
[----:B------:R-:W-:Y:S11]  /*4b70*/  PLOP3.LUT P0, PT, PT, PT, UP0, 0x80, 0x8 ;  /* 0x000000000008781c */ /* 0x000ff60003f0f008 */
[----:B------:R-:W-:Y:S02]  /*4b80*/  @!UPT UIADD3 URZ, UPT, UPT, URZ, URZ, URZ ;  /* 0x000000fffffff290 */ /* 0x000fe4000fffe0ff */
[----:B-1----:R-:W-:Y:S02]  /*4b90*/  @P0 MOV R3, R4 ;  /* 0x0000000400030202 */ /* 0x002fe40000000f00 */
[----:B------:R-:W-:Y:S02]  /*4ba0*/  @P0 LOP3.LUT R0, R5, 0xffff, RZ, 0xc0, !PT ;  /* 0x0000ffff05000812 */ /* 0x000fe400078ec0ff */
[----:B------:R-:W-:Y:S02]  /*4bb0*/  @P0 R2UR UR5, R3 ;  /* 0x00000000030502ca */ /* 0x000fe400000e0000 */
[----:B------:R-:W-:Y:S11]  /*4bc0*/  @P0 R2UR UR4, R0 ;  /* 0x00000000000402ca */ /* 0x000ff600000e0000 */
[----:B------:R-:W-:Y:S02]  /*4bd0*/  @UP0 UMOV UR16, UR5 ;  /* 0x0000000500100c82 */ /* 0x000fe40008000000 */
[----:B------:R-:W-:Y:S01]  /*4be0*/  @UP0 UMOV UR15, UR4 ;  /* 0x00000004000f0c82 */ /* 0x000fe20008000000 */
[----:B------:R-:W-:Y:S09]  /*4bf0*/  UISETP.GE.AND UP0, UPT, UR39, 0x1, UPT ;  /* 0x000000012700788c */ /* 0x000ff2000bf06270 */
[----:B------:R-:W-:Y:S05]  /*4c00*/  BRA.U !UP0, `(.L_x_65) ;  /* 0x0000000108c07547 */ /* 0x000fea000b800000 */
[----:B------:R-:W-:Y:S02]  /*4c10*/  UIMAD.WIDE.U32 UR8, UR15, UR35, URZ ;  /* 0x000000230f0872a5 */ /* 0x000fe4000f8e00ff */
[----:B------:R-:W-:Y:S02]  /*4c20*/  UP2UR UR14, UPR, URZ, 0x4 ;  /* 0x00000004ff0e7883 */ /* 0x000fe40008000000 */
[----:B------:R-:W-:Y:S02]  /*4c30*/  UISETP.NE.AND UP2, UPT, UR34, 0x1, UPT ;  /* 0x000000012200788c */ /* 0x000fe4000bf45270 */
[----:B------:R-:W-:Y:S02]  /*4c40*/  UIMAD.WIDE.U32 UR10, UR16, UR32, URZ ;  /* 0x00000020100a72a5 */ /* 0x000fe4000f8e00ff */
[----:B------:R-:W-:Y:S02]  /*4c50*/  USEL UR4, UR40, UR44, !UP2 ;  /* 0x0000002c28047287 */ /* 0x000fe4000d000000 */
[----:B------:R-:W-:Y:S02]  /*4c60*/  UISETP.NE.AND UP0, UPT, UR17, 0x1, UPT ;  /* 0x000000011100788c */ /* 0x000fe4000bf05270 */
[----:B------:R-:W-:Y:S02]  /*4c70*/  UP2UR UR24, UPR, URZ, 0x2 ;  /* 0x00000002ff187883 */ /* 0x000fe40008000000 */
[----:B------:R-:W-:Y:S02]  /*4c80*/  UISETP.NE.AND UP1, UPT, UR39, 0x1, UPT ;  /* 0x000000012700788c */ /* 0x000fe4000bf25270 */
[----:B------:R-:W-:Y:S02]  /*4c90*/  UIMAD.WIDE.U32 UR12, UR4, UR18, URZ ;  /* 0x00000012040c72a5 */ /* 0x000fe4000f8e00ff */
[----:B------:R-:W-:Y:S01]  /*4ca0*/  USEL UR7, UR41, UR45, !UP0 ;  /* 0x0000002d29077287 */ /* 0x000fe2000c000000 */
[----:B------:R-:W-:Y:S02]  /*4cb0*/  UMOV UR5, UR9 ;  /* 0x0000000900057c82 */ /* 0x000fe40008000000 */
[----:B------:R-:W-:Y:S02]  /*4cc0*/  USHF.R.U32.HI UR6, URZ, UR57, UR5 ;  /* 0x00000039ff067299 */ /* 0x000fe40008011605 */
[----:B------:R-:W-:Y:S02]  /*4cd0*/  UIMAD.WIDE.U32 UR22, UR7, UR18, URZ ;  /* 0x00000012071672a5 */ /* 0x000fe4000f8e00ff */
[----:B------:R-:W-:Y:S02]  /*4ce0*/  USEL UR6, UR15, UR6, !UP2 ;  /* 0x000000060f067287 */ /* 0x000fe4000d000000 */
[----:B------:R-:W-:Y:S01]  /*4cf0*/  UISETP.NE.AND UP2, UPT, UR14, URZ, UPT ;  /* 0x000000ff0e00728c */ /* 0x000fe2000bf45270 */
[----:B------:R-:W-:Y:S01]  /*4d00*/  UMOV UR5, UR11 ;  /* 0x0000000b00057c82 */ /* 0x000fe20008000000 */
[----:B------:R-:W-:Y:S02]  /*4d10*/  UIMAD.WIDE.U32 UR10, UR6, UR18, URZ ;  /* 0x00000012060a72a5 */ /* 0x000fe4000f8e00ff */
[----:B------:R-:W-:Y:S03]  /*4d20*/  USHF.R.U32.HI UR8, URZ, UR33, UR5 ;  /* 0x00000021ff087299 */ /* 0x000fe60008011605 */
[----:B------:R-:W-:Y:S02]  /*4d30*/  UMOV UR5, UR13 ;  /* 0x0000000d00057c82 */ /* 0x000fe40008000000 */
[----:B------:R-:W-:Y:S03]  /*4d40*/  @UP1 USHF.R.U32.HI UR4, URZ, UR19, UR5 ;  /* 0x00000013ff041299 */ /* 0x000fe60008011605 */
[----:B------:R-:W-:Y:S01]  /*4d50*/  UMOV UR5, UR23 ;  /* 0x0000001700057c82 */ /* 0x000fe20008000000 */
[----:B------:R-:W-:Y:S02]  /*4d60*/  UIMAD UR4, UR39, UR4, URZ ;  /* 0x00000004270472a4 */ /* 0x000fe4000f8e02ff */
[----:B------:R-:W-:Y:S02]  /*4d70*/  @UP1 USHF.R.U32.HI UR7, URZ, UR19, UR5 ;  /* 0x00000013ff071299 */ /* 0x000fe40008011605 */
[----:B------:R-:W-:Y:S02]  /*4d80*/  USEL UR5, UR16, UR8, !UP0 ;  /* 0x0000000810057287 */ /* 0x000fe4000c000000 */
[----:B------:R-:W-:Y:S02]  /*4d90*/  UIMAD UR8, UR39, UR7, URZ ;  /* 0x00000007270872a4 */ /* 0x000fe4000f8e02ff */
[----:B------:R-:W-:Y:S03]  /*4da0*/  UISETP.GE.AND UP0, UPT, UR6, UR4, UPT ;  /* 0x000000040600728c */ /* 0x000fe6000bf06270 */
[----:B------:R-:W-:Y:S01]  /*4db0*/  UMOV UR4, UR11 ;  /* 0x0000000b00047c82 */ /* 0x000fe20008000000 */
[----:B------:R-:W-:Y:S02]  /*4dc0*/  UISETP.GE.OR UP0, UPT, UR5, UR8, UP0 ;  /* 0x000000080500728c */ /* 0x000fe40008706670 */
[----:B------:R-:W-:Y:S02]  /*4dd0*/  USHF.R.U32.HI UR4, URZ, UR19, UR4 ;  /* 0x00000013ff047299 */ /* 0x000fe40008011604 */
[----:B------:R-:W-:Y:S02]  /*4de0*/  UIMAD.WIDE.U32 UR8, UR5, UR18, URZ ;  /* 0x00000012050872a5 */ /* 0x000fe4000f8e00ff */
[----:B------:R-:W-:Y:S04]  /*4df0*/  USEL UR10, UR6, UR4, !UP1 ;  /* 0x00000004060a7287 */ /* 0x000fe8000c800000 */
[----:B------:R-:W-:Y:S01]  /*4e00*/  UIADD3 UR11, UPT, UPT, -UR10, URZ, URZ ;  /* 0x000000ff0a0b7290 */ /* 0x000fe2000fffe1ff */
[----:B------:R-:W-:Y:S02]  /*4e10*/  @!UP0 UMOV UR4, UR9 ;  /* 0x0000000900048c82 */ /* 0x000fe40008000000 */
[----:B------:R-:W-:Y:S02]  /*4e20*/  @!UP0 USHF.R.U32.HI UR4, URZ, UR19, UR4 ;  /* 0x00000013ff048299 */ /* 0x000fe40008011604 */
[----:B------:R-:W-:Y:S02]  /*4e30*/  UIMAD UR8, UR39, UR11, UR6 ;  /* 0x0000000b270872a4 */ /* 0x000fe4000f8e0206 */
[----:B------:R-:W-:Y:S02]  /*4e40*/  @!UP0 USEL UR4, UR5, UR4, !UP1 ;  /* 0x0000000405048287 */ /* 0x000fe4000c800000 */
[----:B------:R-:W-:Y:S02]  /*4e50*/  UISETP.NE.AND UP1, UPT, UR24, URZ, UPT ;  /* 0x000000ff1800728c */ /* 0x000fe4000bf25270 */
[----:B------:R-:W-:Y:S02]  /*4e60*/  @!UP0 UIMAD UR8, UR7, UR8, UR4 ;  /* 0x00000008070882a4 */ /* 0x000fe4000f8e0204 */
[----:B------:R-:W-:Y:S02]  /*4e70*/  @!UP0 UIADD3 UR9, UPT, UPT, UR10, -UR4, URZ ;  /* 0x800000040a098290 */ /* 0x000fe4000fffe0ff */
[----:B------:R-:W-:Y:S02]  /*4e80*/  UIADD3 UR4, UPT, UPT, -UR5, URZ, URZ ;  /* 0x000000ff05047290 */ /* 0x000fe4000fffe1ff */
[----:B------:R-:W-:Y:S02]  /*4e90*/  UIADD3 UR7, UPT, UPT, -UR6, URZ, URZ ;  /* 0x000000ff06077290 */ /* 0x000fe4000fffe1ff */
[----:B------:R-:W-:Y:S02]  /*4ea0*/  @!UP0 UIMAD UR6, UR9, UR39, UR5 ;  /* 0x00000027090682a4 */ /* 0x000fe4000f8e0205 */
[----:B------:R-:W-:Y:S02]  /*4eb0*/  UIMAD UR16, UR17, UR4, UR16 ;  /* 0x00000004111072a4 */ /* 0x000fe4000f8e0210 */
[----:B------:R-:W-:Y:S01]  /*4ec0*/  UIMAD UR15, UR34, UR7, UR15 ;  /* 0x00000007220f72a4 */ /* 0x000fe2000f8e020f */
[----:B------:R-:W-:Y:S02]  /*4ed0*/  @!UP0 UMOV UR5, UR8 ;  /* 0x0000000800058c82 */ /* 0x000fe40008000000 */
[----:B------:R-:W-:Y:S02]  /*4ee0*/  UIMAD UR16, UR5, UR17, UR16 ;  /* 0x00000011051072a4 */ /* 0x000fe4000f8e0210 */
[----:B------:R-:W-:Y:S11]  /*4ef0*/  UIMAD UR15, UR6, UR34, UR15 ;  /* 0x00000022060f72a4 */ /* 0x000ff6000f8e020f */
[----:B------:R-:W-:Y:S01]  /*4f00*/  @!UPT UIADD3 URZ, UPT, UPT, URZ, URZ, URZ ;  /* 0x000000fffffff290 */ /* 0x000fe2000fffe0ff */
.L_x_65:
[----:B------:R-:W1:Y:S01]  /*4f10*/  @!UP3 LDCU.128 UR8, c[0x0][0xc10] ;  /* 0x00018200ff08b7ac */ /* 0x000e620008000c00 */
[----:B------:R-:W-:Y:S04]  /*4f20*/  MOV R0, UR21 ;  /* 0x0000001500007c02 */ /* 0x000fe80008000f00 */
[----:B------:R-:W-:Y:S01]  /*4f30*/  IABS R0, R0 ;  /* 0x0000000000007213 */ /* 0x000fe20000000000 */
[----:B------:R-:W2:Y:S01]  /*4f40*/  @!UP3 LDCU UR5, c[0x0][0xc0c] ;  /* 0x00018180ff05b7ac */ /* 0x000ea20008000800 */
[----:B-1----:R-:W-:Y:S07]  /*4f50*/  UIMAD.WIDE.U32 UR6, UR16, UR8, URZ ;  /* 0x00000008100672a5 */ /* 0x002fee000f8e00ff */
[----:B------:R-:W-:Y:S01]  /*4f60*/  @!UP3 UMOV UR4, UR7 ;  /* 0x000000070004bc82 */ /* 0x000fe20008000000 */
[----:B--2---:R-:W-:Y:S02]  /*4f70*/  @!UP3 UISETP.NE.AND UP0, UPT, UR5, 0x1, UPT ;  /* 0x000000010500b88c */ /* 0x004fe4000bf05270 */
[----:B------:R-:W-:Y:S02]  /*4f80*/  @!UP3 USHF.R.U32.HI UR4, URZ, UR9, UR4 ;  /* 0x00000009ff04b299 */ /* 0x000fe40008011604 */
[----:B------:R-:W-:Y:S02]  /*4f90*/  UIMAD.WIDE.U32 UR6, UR15, UR11, URZ ;  /* 0x0000000b0f0672a5 */ /* 0x000fe4000f8e00ff */
[----:B------:R-:W-:Y:S02]  /*4fa0*/  @!UP3 USEL UR8, UR16, UR4, !UP0 ;  /* 0x000000041008b287 */ /* 0x000fe4000c000000 */
[----:B------:R-:W-:Y:S03]  /*4fb0*/  @!UP3 UISETP.NE.AND UP0, UPT, UR10, 0x1, UPT ;  /* 0x000000010a00b88c */ /* 0x000fe6000bf05270 */
[----:B------:R-:W-:Y:S02]  /*4fc0*/  @!UP3 UMOV UR6, UR7 ;  /* 0x000000070006bc82 */ /* 0x000fe40008000000 */
[----:B------:R-:W1:Y:S02]  /*4fd0*/  @!UP3 LDCU UR4, c[0x0][0xc20] ;  /* 0x00018400ff04b7ac */ /* 0x000e640008000800 */
[----:B-1----:R-:W-:Y:S04]  /*4fe0*/  @!UP3 USHF.R.U32.HI UR6, URZ, UR4, UR6 ;  /* 0x00000004ff06b299 */ /* 0x002fe80008011606 */
[----:B------:R-:W-:Y:S04]  /*4ff0*/  @!UP3 USEL UR6, UR15, UR6, !UP0 ;  /* 0x000000060f06b287 */ /* 0x000fe8000c000000 */
[----:B------:R-:W-:Y:S02]  /*5000*/  @!UP3 UIADD3 UR4, UPT, UPT, -UR8, UR6, URZ ;  /* 0x000000060804b290 */ /* 0x000fe4000fffe1ff */
[----:B------:R-:W-:Y:S02]  /*5010*/  @!UP3 UIADD3 UR6, UPT, UPT, UR8, -UR6, URZ ;  /* 0x800000060806b290 */ /* 0x000fe4000fffe0ff */
[----:B------:R-:W-:Y:S02]  /*5020*/  @!UP3 UIMAD UR16, UR4, UR5, UR16 ;  /* 0x000000050410b2a4 */ /* 0x000fe4000f8e0210 */
[----:B------:R-:W-:Y:S01]  /*5030*/  @!UP3 UIMAD UR15, UR6, UR10, UR15 ;  /* 0x0000000a060fb2a4 */ /* 0x000fe2000f8e020f */
[----:B------:R-:W-:Y:S11]  /*5040*/  BRA.U UP2, `(.L_x_66) ;  /* 0x0000000102107547 */ /* 0x000ff6000b800000 */
[----:B------:R-:W-:Y:S04]  /*5050*/  MOV R8, UR55 ;  /* 0x0000003700087c02 */ /* 0x000fe80008000f00 */
[----:B------:R-:W-:Y:S04]  /*5060*/  SHF.L.U32 R8, R8, 0x1f, RZ ;  /* 0x0000001f08087819 */ /* 0x000fe800000006ff */
[----:B------:R-:W1:Y:S02]  /*5070*/  SYNCS.PHASECHK.TRANS64.TRYWAIT P1, [UR20+0xc8], R8 ;  /* 0x0000c808ff0075a7 */ /* 0x000e640008021114 */
[----:B-1----:R-:W-:Y:S05]  /*5080*/  @!P1 BRA `(.L_x_67) ;  /* 0x0000004c00b49947 */ /* 0x002fea0003800000 */
.L_x_66:
[----:B------:R-:W-:Y:S01]  /*5090*/  UISETP.NE.AND UP2, UPT, UR56, URZ, UPT ;  /* 0x000000ff3800728c */ /* 0x000fe2000bf45270 */
[----:B------:R-:W-:Y:S01]  /*50a0*/  R2UR UR4, R0 ;  /* 0x00000000000472ca */ /* 0x000fe200000e0000 */
[----:B------:R-:W-:Y:S01]  /*50b0*/  USHF.L.U32 UR11, UR28, 0x6, URZ ;  /* 0x000000061c0b7899 */ /* 0x000fe200080006ff */
[----:B-1----:R-:W-:Y:S05]  /*50c0*/  IMAD.U32 R8, RZ, RZ, UR29 ;  /* 0x0000001dff087e24 */ /* 0x002fea000f8e00ff */
[----:B------:R-:W-:Y:S04]  /*50d0*/  IABS R8, R8 ;  /* 0x0000000800087213 */ /* 0x000fe80000000000 */
[----:B------:R-:W1:Y:S02]  /*50e0*/  I2F.RP R12, R8 ;  /* 0x00000008000c7306 */ /* 0x000e640000209400 */
[----:B------:R-:W-:Y:S07]  /*50f0*/  UIMAD.WIDE.U32 UR6, UR43, UR4, URZ ;  /* 0x000000042b0672a5 */ /* 0x000fee000f8e00ff */
[----:B------:R-:W-:Y:S02]  /*5100*/  UMOV UR12, UR7 ;  /* 0x00000007000c7c82 */ /* 0x000fe40008000000 */
[----:B------:R-:W-:Y:S04]  /*5110*/  UIMAD UR4, UR12, UR49, UR4 ;  /* 0x000000310c0472a4 */ /* 0x000fe8000f8e0204 */
[----:B------:R-:W-:Y:S01]  /*5120*/  UISETP.GT.U32.AND UP0, UPT, UR26, UR4, UPT ;  /* 0x000000041a00728c */ /* 0x000fe2000bf04070 */
[----:B-1----:R-:W1:Y:S10]  /*5130*/  MUFU.RCP R12, R12 ;  /* 0x0000000c000c7308 */ /* 0x002e740000001000 */
[----:B------:R-:W-:Y:S02]  /*5140*/  @!UP0 UIADD3 UR4, UPT, UPT, UR4, -UR26, URZ ;  /* 0x8000001a04048290 */ /* 0x000fe4000fffe0ff */
[----:B------:R-:W-:Y:S02]  /*5150*/  @!UP0 UIADD3 UR12, UPT, UPT, UR12, 0x1, URZ ;  /* 0x000000010c0c8890 */ /* 0x000fe4000fffe0ff */
[----:B------:R-:W-:Y:S02]  /*5160*/  UISETP.GE.U32.AND UP0, UPT, UR4, UR26, UPT ;  /* 0x0000001a0400728c */ /* 0x000fe4000bf06070 */
[----:B------:R-:W-:Y:S01]  /*5170*/  ULOP3.LUT UR4, UR21, UR27, URZ, 0x3c, !UPT ;  /* 0x0000001b15047292 */ /* 0x000fe2000f8e3cff */
[----:B-1----:R-:W-:Y:S04]  /*5180*/  VIADD R12, R12, 0xffffffe ;  /* 0x0ffffffe0c0c7836 */ /* 0x002fe80000000000 */
[----:B------:R-:W1:Y:S04]  /*5190*/  F2I.FTZ.U32.TRUNC.NTZ R13, R12 ;  /* 0x0000000c000d7305 */ /* 0x000e68000021f000 */
[----:B------:R-:W-:Y:S02]  /*51a0*/  @UP0 UIADD3 UR12, UPT, UPT, UR12, 0x1, URZ ;  /* 0x000000010c0c0890 */ /* 0x000fe4000fffe0ff */
[----:B------:R-:W-:Y:S01]  /*51b0*/  UISETP.GE.AND UP0, UPT, UR4, URZ, UPT ;  /* 0x000000ff0400728c */ /* 0x000fe2000bf06270 */
[----:B-1----:R-:W-:Y:S01]  /*51c0*/  IADD3 R3, PT, PT, RZ, -R13, RZ ;  /* 0x8000000dff037210 */ /* 0x002fe20007ffe0ff */
[----:B------:R-:W-:Y:S09]  /*51d0*/  IMAD.MOV.U32 R12, RZ, RZ, RZ ;  /* 0x000000ffff0c7224 */ /* 0x000ff200078e00ff */
[----:B------:R-:W-:Y:S02]  /*51e0*/  @!UP0 UIADD3 UR12, UPT, UPT, -UR12, URZ, URZ ;  /* 0x000000ff0c0c8290 */ /* 0x000fe4000fffe1ff */
[----:B------:R-:W-:Y:S01]  /*51f0*/  @!UP5 ULOP3.LUT UR12, URZ, UR27, URZ, 0x33, !UPT ;  /* 0x0000001bff0cd292 */ /* 0x000fe2000f8e33ff */
[----:B------:R-:W-:Y:S04]  /*5200*/  IMAD R3, R3, R8, RZ ;  /* 0x0000000803037224 */ /* 0x000fe800078e02ff */
[----:B------:R-:W-:Y:S04]  /*5210*/  IMAD.HI.U32 R13, R13, R3, R12 ;  /* 0x000000030d0d7227 */ /* 0x000fe800078e000c */
[----:B------:R-:W-:Y:S05]  /*5220*/  IMAD.U32 R0, RZ, RZ, UR12 ;  /* 0x0000000cff007e24 */ /* 0x000fea000f8e00ff */
[----:B------:R-:W-:Y:S04]  /*5230*/  IABS R0, R0 ;  /* 0x0000000000007213 */ /* 0x000fe80000000000 */
[----:B------:R-:W-:Y:S11]  /*5240*/  R2UR UR4, R0 ;  /* 0x00000000000472ca */ /* 0x000ff600000e0000 */
[----:B------:R-:W-:Y:S02]  /*5250*/  @!UPT UIADD3 URZ, UPT, UPT, URZ, URZ, URZ ;  /* 0x000000fffffff290 */ /* 0x000fe4000fffe0ff */
[----:B------:R-:W-:Y:S07]  /*5260*/  UIMAD.WIDE.U32 UR6, UR42, UR4, URZ ;  /* 0x000000042a0672a5 */ /* 0x000fee000f8e00ff */
[----:B------:R-:W-:Y:S02]  /*5270*/  UMOV UR13, UR7 ;  /* 0x00000007000d7c82 */ /* 0x000fe40008000000 */
[----:B------:R-:W-:Y:S04]  /*5280*/  UIADD3 UR5, UPT, UPT, -UR13, URZ, URZ ;  /* 0x000000ff0d057290 */ /* 0x000fe8000fffe1ff */
[----:B------:R-:W-:Y:S04]  /*5290*/  UIMAD UR4, UR25, UR5, UR4 ;  /* 0x00000005190472a4 */ /* 0x000fe8000f8e0204 */
[----:B------:R-:W-:Y:S11]  /*52a0*/  UISETP.GT.U32.AND UP0, UPT, UR25, UR4, UPT ;  /* 0x000000041900728c */ /* 0x000ff6000bf04070 */
[----:B------:R-:W-:Y:S02]  /*52b0*/  @!UP0 UIADD3 UR4, UPT, UPT, UR4, -UR25, URZ ;  /* 0x8000001904048290 */ /* 0x000fe4000fffe0ff */
[----:B------:R-:W-:Y:S02]  /*52c0*/  @!UP0 UIADD3 UR13, UPT, UPT, UR13, 0x1, URZ ;  /* 0x000000010d0d8890 */ /* 0x000fe4000fffe0ff */
[----:B------:R-:W-:Y:S02]  /*52d0*/  UISETP.GE.U32.AND UP0, UPT, UR4, UR25, UPT ;  /* 0x000000190400728c */ /* 0x000fe4000bf06070 */
[----:B------:R-:W-:Y:S09]  /*52e0*/  ULOP3.LUT UR4, UR12, UR56, URZ, 0x3c, !UPT ;  /* 0x000000380c047292 */ /* 0x000ff2000f8e3cff */
[----:B------:R-:W-:Y:S02]  /*52f0*/  @UP0 UIADD3 UR13, UPT, UPT, UR13, 0x1, URZ ;  /* 0x000000010d0d0890 */ /* 0x000fe4000fffe0ff */
[----:B------:R-:W-:Y:S11]  /*5300*/  UISETP.GE.AND UP0, UPT, UR4, URZ, UPT ;  /* 0x000000ff0400728c */ /* 0x000ff6000bf06270 */
[----:B------:R-:W-:Y:S02]  /*5310*/  @!UP0 UIADD3 UR13, UPT, UPT, -UR13, URZ, URZ ;  /* 0x000000ff0d0d8290 */ /* 0x000fe4000fffe1ff */
[----:B------:R-:W-:Y:S02]  /*5320*/  @!UP2 ULOP3.LUT UR13, URZ, UR56, URZ, 0x33, !UPT ;  /* 0x00000038ff0da292 */ /* 0x000fe4000f8e33ff */
[----:B------:R-:W-:Y:S02]  /*5330*/  UISETP.NE.AND UP2, UPT, UR29, URZ, UPT ;  /* 0x000000ff1d00728c */ /* 0x000fe4000bf45270 */
[----:B------:R-:W-:Y:S02]  /*5340*/  ULOP3.LUT UR4, UR13, UR29, URZ, 0x3c, !UPT ;  /* 0x0000001d0d047292 */ /* 0x000fe4000f8e3cff */
[----:B------:R-:W-:Y:S01]  /*5350*/  UIADD3 UR5, UPT, UPT, -UR13, URZ, URZ ;  /* 0x000000ff0d057290 */ /* 0x000fe2000fffe1ff */
[----:B------:R-:W-:Y:S01]  /*5360*/  IMAD.U32 R0, RZ, RZ, UR13 ;  /* 0x0000000dff007e24 */ /* 0x000fe2000f8e00ff */
[----:B------:R-:W-:Y:S02]  /*5370*/  UISETP.GE.AND UP0, UPT, UR4, URZ, UPT ;  /* 0x000000ff0400728c */ /* 0x000fe4000bf06270 */
[----:B------:R-:W-:Y:S02]  /*5380*/  UIADD3 UR4, UPT, UPT, -UR12, URZ, URZ ;  /* 0x000000ff0c047290 */ /* 0x000fe4000fffe1ff */
[----:B------:R-:W-:Y:S01]  /*5390*/  IABS R0, R0 ;  /* 0x0000000000007213 */ /* 0x000fe20000000000 */
[----:B------:R-:W-:Y:S02]  /*53a0*/  UIMAD UR12, UR56, UR5, UR12 ;  /* 0x00000005380c72a4 */ /* 0x000fe4000f8e020c */
[----:B------:R-:W-:Y:S02]  /*53b0*/  UIMAD UR4, UR27, UR4, UR21 ;  /* 0x000000041b0472a4 */ /* 0x000fe4000f8e0215 */
[----:B------:R-:W-:Y:S02]  /*53c0*/  IMAD.HI.U32 R13, R13, R0, RZ ;  /* 0x000000000d0d7227 */ /* 0x000fe400078e00ff */
[----:B------:R-:W-:Y:S03]  /*53d0*/  USHF.L.U32 UR4, UR4, 0x7, URZ ;  /* 0x0000000704047899 */ /* 0x000fe600080006ff */
[C---:B------:R-:W-:Y:S05]  /*53e0*/  IADD3 R3, PT, PT, -R13.reuse, RZ, RZ ;  /* 0x000000ff0d037210 */ /* 0x040fea0007ffe1ff */
[C---:B------:R-:W-:Y:S05]  /*53f0*/  IMAD R0, R8.reuse, R3, R0 ;  /* 0x0000000308007224 */ /* 0x040fea00078e0200 */
[----:B------:R-:W-:Y:S11]  /*5400*/  ISETP.GT.U32.AND P1, PT, R8, R0, PT ;  /* 0x000000000800720c */ /* 0x000ff60003f24070 */
[----:B------:R-:W-:Y:S02]  /*5410*/  @!UPT UIADD3 URZ, UPT, UPT, URZ, URZ, URZ ;  /* 0x000000fffffff290 */ /* 0x000fe4000fffe0ff */
[----:B------:R-:W-:Y:S02]  /*5420*/  @!P1 IMAD.IADD R0, R0, 0x1, -R8 ;  /* 0x0000000100009824 */ /* 0x000fe400078e0a08 */
[----:B------:R-:W-:Y:S01]  /*5430*/  @!P1 VIADD R13, R13, 0x1 ;  /* 0x000000010d0d9836 */ /* 0x000fe20000000000 */
[----:B------:R-:W-:Y:S02]  /*5440*/  ISETP.NE.U32.AND P1, PT, RZ, UR30, PT ;  /* 0x0000001eff007c0c */ /* 0x000fe4000bf25070 */
[----:B------:R-:W-:Y:S02]  /*5450*/  ISETP.GE.U32.AND P2, PT, R0, R8, PT ;  /* 0x000000080000720c */ /* 0x000fe40003f46070 */
[----:B------:R-:W-:Y:S02]  /*5460*/  ISETP.NE.AND.EX P1, PT, RZ, UR31, PT, P1 ;  /* 0x0000001fff007c0c */ /* 0x000fe4000bf25310 */
[----:B------:R-:W-:Y:S09]  /*5470*/  SHF.L.U32 R8, R10, 0x1f, RZ ;  /* 0x0000001f0a087819 */ /* 0x000ff200000006ff */
[----:B------:R-:W-:Y:S04]  /*5480*/  @P2 IADD3 R13, PT, PT, R13, 0x1, RZ ;  /* 0x000000010d0d2810 */ /* 0x000fe80007ffe0ff */
[----:B------:R-:W-:Y:S11]  /*5490*/  R2UR UR14, R13 ;  /* 0x000000000d0e72ca */ /* 0x000ff600000e0000 */
[----:B------:R-:W-:Y:S02]  /*54a0*/  @!UPT UIADD3 URZ, UPT, UPT, URZ, URZ, URZ ;  /* 0x000000fffffff290 */ /* 0x000fe4000fffe0ff */
[----:B------:R-:W-:Y:S02]  /*54b0*/  @!UP0 UIADD3 UR14, UPT, UPT, -UR14, URZ, URZ ;  /* 0x000000ff0e0e8290 */ /* 0x000fe4000fffe1ff */
[----:B------:R-:W-:Y:S04]  /*54c0*/  @!UP2 ULOP3.LUT UR14, URZ, UR29, URZ, 0x33, !UPT ;  /* 0x0000001dff0ea292 */ /* 0x000fe8000f8e33ff */
[----:B------:R-:W-:Y:S04]  /*54d0*/  UIADD3 UR6, UPT, UPT, -UR14, URZ, URZ ;  /* 0x000000ff0e067290 */ /* 0x000fe8000fffe1ff */
[----:B------:R-:W-:Y:S01]  /*54e0*/  UIMAD UR13, UR29, UR6, UR13 ;  /* 0x000000061d0d72a4 */ /* 0x000fe2000f8e020d */
[----:B------:R-:W-:Y:S11]  /*54f0*/  BRA.U !UP4, `(.L_x_68) ;  /* 0x000000010c387547 */ /* 0x000ff6000b800000 */
[----:B------:R-:W-:Y:S01]  /*5500*/  UPLOP3.LUT UP1, UPT, UPT, UPT, UP6, 0x80, 0x8 ;  /* 0x000000000008789c */ /* 0x000fe20003f2f060 */
[----:B------:R-:W-:Y:S01]  /*5510*/  HFMA2 R0, -RZ, RZ, 0, 5.9604644775390625e-08 ;  /* 0x00000001ff007431 */ /* 0x000fe200000001ff */
[----:B------:R-:W1:Y:S01]  /*5520*/  LDCU.64 UR8, c[0x0][0x358] ;  /* 0x00006b00ff0877ac */ /* 0x000e620008000a00 */
[----:B------:R-:W-:Y:S03]  /*5530*/  IMAD.MOV.U32 R55, RZ, RZ, 0x1 ;  /* 0x00000001ff377424 */ /* 0x000fe600078e00ff */
[----:B------:R-:W-:Y:S05]  /*5540*/  PLOP3.LUT P2, PT, PT, PT, UP1, 0x80, 0x8 ;  /* 0x000000000008781c */ /* 0x000fea0003f4f018 */
[----:B------:R-:W2:Y:S01]  /*5550*/  @UP1 LDCU.64 UR6, c[0x0][0x988] ;  /* 0x00013100ff0617ac */ /* 0x000ea20008000a00 */
[----:B------:R-:W-:Y:S07]  /*5560*/  @UP1 UIMAD UR5, UR50, UR30, URZ ;  /* 0x0000001e320512a4 */ /* 0x000fee000f8e02ff */
[----:B------:R-:W-:Y:S01]  /*5570*/  @!P2 PRMT R55, R0, 0x7610, R55 ;  /* 0x000076100037a816 */ /* 0x000fe20000000037 */
[----:B--2---:R-:W-:Y:S03]  /*5580*/  @UP1 UIMAD.WIDE UR6, UR5, 0x4, UR6 ;  /* 0x00000004050618a5 */ /* 0x004fe6000f8e0206 */
[----:B------:R-:W2:Y:S03]  /*5590*/  @!UP1 LDCU UR5, c[0x0][0x980] ;  /* 0x00013000ff0597ac */ /* 0x000ea60008000800 */
[----:B------:R-:W-:Y:S01]  /*55a0*/  IMAD.U32 R12, RZ, RZ, UR6 ;  /* 0x00000006ff0c7e24 */ /* 0x000fe2000f8e00ff */
[----:B------:R-:W-:Y:S05]  /*55b0*/  MOV R13, UR7 ;  /* 0x00000007000d7c02 */ /* 0x000fea0008000f00 */
[----:B-1---5:R1:W5:Y:S02]  /*55c0*/  @P2 LDG.E R27, desc[UR8][R12.64] ;  /* 0x000000080c1b2981 */ /* 0x022364000c1e1900 */
[----:B-12---:R-:W-:Y:S07]  /*55d0*/  @!P2 IMAD.U32 R27, RZ, RZ, UR5 ;  /* 0x00000005ff1bae24 */ /* 0x006fee000f8e00ff */
.L_x_68:
[----:B-----5:R-:W-:Y:S01]  /*55e0*/  @!P1 FSETP.EQ.AND P3, PT, R27, RZ, PT ;  /* 0x000000ff1b00920b */ /* 0x020fe20003f62000 */
[----:B------:R-:W-:Y:S01]  /*55f0*/  @!UPT UIADD3 URZ, UPT, UPT, URZ, URZ, URZ ;  /* 0x000000fffffff290 */ /* 0x000fe2000fffe0ff */
[----:B------:R-:W-:Y:S11]  /*5600*/  @!P1 BRA `(.L_x_69) ;  /* 0x0000000000149947 */ /* 0x000ff60003800000 */
[----:B------:R-:W-:Y:S02]  /*5610*/  LOP3.LUT P1, RZ, R55, 0xff, RZ, 0xc0, !PT ;  /* 0x000000ff37ff7812 */ /* 0x000fe4000782c0ff */
[----:B------:R-:W-:Y:S04]  /*5620*/  PLOP3.LUT P3, PT, PT, PT, UP1, 0x80, 0x8 ;  /* 0x000000000008781c */ /* 0x000fe80003f6f018 */
[----:B------:R-:W-:Y:S07]  /*5630*/  PLOP3.LUT P3, PT, P3, PT, PT, 0x8, 0x80 ;  /* 0x000000000080781c */ /* 0x000fee0001f6e170 */
[----:B------:R-:W-:Y:S11]  /*5640*/  @P1 FSETP.EQ.AND P3, PT, R27, RZ, PT ;  /* 0x000000ff1b00120b */ /* 0x000ff60003f62000 */
[----:B------:R-:W-:Y:S02]  /*5650*/  @!UPT UIADD3 URZ, UPT, UPT, URZ, URZ, URZ ;  /* 0x000000fffffff290 */ /* 0x000fe4000fffe0ff */
.L_x_69:
[----:B------:R-:W1:Y:S01]  /*5660*/  SYNCS.PHASECHK.TRANS64.TRYWAIT P1, [UR20+0xa0], R8 ;  /* 0x0000a008ff0075a7 */ /* 0x000e620008021114 */
[----:B------:R-:W-:Y:S04]  /*5670*/  ELECT P2, URZ, PT ;  /* 0x0000000000ff782f */ /* 0x000fe80003840000 */
[----:B------:R-:W-:Y:S01]  /*5680*/  PLOP3.LUT P2, PT, P3, P2, PT, 0xf2, 0x2f ;  /* 0x00000000002f781c */ /* 0x000fe20001f45e72 */
[----:B------:R-:W-:Y:S01]  /*5690*/  @!UPT UIADD3 URZ, UPT, UPT, URZ, URZ, URZ ;  /* 0x000000fffffff290 */ /* 0x000fe2000fffe0ff */
[----:B-1----:R-:W-:Y:S11]  /*56a0*/  @!P1 BRA `(.L_x_70) ;  /* 0x0000004800449947 */ /* 0x002ff60003800000 */
.L_x_162:
[----:B------:R-:W-:Y:S01]  /*56b0*/  @!P2 IADD3 R3, P1, PT, R14, 0x680, RZ ;  /* 0x000006800e03a810 */ /* 0x000fe20007f3e0ff */
[----:B------:R-:W-:Y:S01]  /*56c0*/  VOTEU.ALL UP0, P2 ;  /* 0x0000000000ff7886 */ /* 0x000fe20001000000 */
[----:B------:R-:W-:Y:S01]  /*56d0*/  UMOV UR22, 0x0 ;  /* 0x0000000000167882 */ /* 0x000fe20000000000 */
[----:B------:R-:W-:Y:S01]  /*56e0*/  UMOV UR23, 0x10000000 ;  /* 0x1000000000177882 */ /* 0x000fe20000000000 */
[----:B------:R-:W-:Y:S01]  /*56f0*/  @!P2 R2UR UR6, R3 ;  /* 0x000000000306a2ca */ /* 0x000fe200000e0000 */
[----:B-1----:R-:W-:Y:S01]  /*5700*/  @!P2 IMAD.X R0, RZ, RZ, R15, P1 ;  /* 0x000000ffff00a224 */ /* 0x002fe200008e060f */
[----:B------:R-:W-:Y:S01]  /*5710*/  @!UP0 UIADD3 UR8, UPT, UPT, UR20, 0x200, URZ ;  /* 0x0000020014088890 */ /* 0x000fe2000fffe0ff */
[----:B------:R-:W-:Y:S03]  /*5720*/  VOTEU.ALL UP0, P2 ;  /* 0x0000000000ff7886 */ /* 0x000fe60001000000 */
[----:B------:R-:W-:Y:S01]  /*5730*/  @!P2 R2UR UR5, R0 ;  /* 0x000000000005a2ca */ /* 0x000fe200000e0000 */
[----:B------:R-:W-:Y:S01]  /*5740*/  @!P2 IMAD.MOV.U32 R0, RZ, RZ, 0x1000 ;  /* 0x00001000ff00a424 */ /* 0x000fe200078e00ff */
[----:B------:R-:W-:Y:S01]  /*5750*/  @!UP0 UMOV UR9, UR38 ;  /* 0x0000002600098c82 */ /* 0x000fe20008000000 */
[----:B------:R-:W-:Y:S04]  /*5760*/  @!UP0 UMOV UR10, UR4 ;  /* 0x00000004000a8c82 */ /* 0x000fe80008000000 */
[----:B------:R-:W-:Y:S05]  /*5770*/  IMAD.U32 R12, RZ, RZ, UR6 ;  /* 0x00000006ff0c7e24 */ /* 0x000fea000f8e00ff */
[----:B------:R-:W-:Y:S01]  /*5780*/  @!P2 R2UR UR6, R12 ;  /* 0x000000000c06a2ca */ /* 0x000fe200000e0000 */
[----:B------:R-:W-:Y:S05]  /*5790*/  IMAD.U32 R13, RZ, RZ, UR5 ;  /* 0x00000005ff0d7e24 */ /* 0x000fea000f8e00ff */
[----:B------:R-:W-:Y:S11]  /*57a0*/  @!P2 R2UR UR7, R13 ;  /* 0x000000000d07a2ca */ /* 0x000ff600000e0000 */
[----:B------:R-:W-:Y:S02]  /*57b0*/  @!UPT UIADD3 URZ, UPT, UPT, URZ, URZ, URZ ;  /* 0x000000fffffff290 */ /* 0x000fe4000fffe0ff */
[----:B------:R1:W-:Y:S01]  /*57c0*/  @!UP0 UTMALDG.5D [UR8], [UR6], desc[UR22] ;  /* 0x00001608060085b4 */ /* 0x0003e20008021000 */
[----:B------:R1:W-:Y:S01]  /*57d0*/  @!P2 SYNCS.ARRIVE.TRANS64.RED.A0TR RZ, [UR20+0x80], R0 ;  /* 0x00008000ffffa9a7 */ /* 0x0003e20008300414 */
[----:B------:R-:W-:Y:S01]  /*57e0*/  SYNCS.ARRIVE.TRANS64.RED.A1T0 RZ, [UR54], RZ ;  /* 0x000000ffffff79a7 */ /* 0x000fe20008100436 */
[----:B------:R-:W2:Y:S02]  /*57f0*/  SYNCS.PHASECHK.TRANS64.TRYWAIT P1, [UR20+0xa8], R8 ;  /* 0x0000a808ff0075a7 */ /* 0x000ea40008021114 */
[----:B-12---:R-:W-:Y:S05]  /*5800*/  @!P1 BRA `(.L_x_71) ;  /* 0x0000004800049947 */ /* 0x006fea0003800000 */
.L_x_164:
[----:B------:R-:W-:Y:S01]  /*5810*/  @!P2 IADD3 R3, P1, PT, R14, 0x680, RZ ;  /* 0x000006800e03a810 */ /* 0x000fe20007f3e0ff */
[----:B------:R-:W-:Y:S01]  /*5820*/  VOTEU.ALL UP0, P2 ;  /* 0x0000000000ff7886 */ /* 0x000fe20001000000 */
[----:B------:R-:W-:Y:S01]  /*5830*/  UMOV UR22, 0x0 ;  /* 0x0000000000167882 */ /* 0x000fe20000000000 */
[----:B------:R-:W-:Y:S01]  /*5840*/  UMOV UR23, 0x10000000 ;  /* 0x1000000000177882 */ /* 0x000fe20000000000 */
[----:B------:R-:W-:Y:S01]  /*5850*/  @!P2 R2UR UR6, R3 ;  /* 0x000000000306a2ca */ /* 0x000fe200000e0000 */
[----:B-1----:R-:W-:Y:S01]  /*5860*/  @!P2 IMAD.X R0, RZ, RZ, R15, P1 ;  /* 0x000000ffff00a224 */ /* 0x002fe200008e060f */
[----:B------:R-:W-:Y:S02]  /*5870*/  @!UP0 UIADD3 UR8, UPT, UPT, UR20, 0x1200, URZ ;  /* 0x0000120014088890 */ /* 0x000fe4000fffe0ff */
[----:B------:R-:W-:Y:S02]  /*5880*/  @!UP0 UIADD3 UR10, UPT, UPT, UR4, 0x20, URZ ;  /* 0x00000020040a8890 */ /* 0x000fe4000fffe0ff */
[----:B------:R-:W-:Y:S01]  /*5890*/  @!P2 R2UR UR5, R0 ;  /* 0x000000000005a2ca */ /* 0x000fe200000e0000 */
[----:B------:R-:W-:Y:S01]  /*58a0*/  VOTEU.ALL UP0, P2 ;  /* 0x0000000000ff7886 */ /* 0x000fe20001000000 */
[----:B------:R-:W-:Y:S04]  /*58b0*/  @!P2 IMAD.MOV.U32 R0, RZ, RZ, 0x1000 ;  /* 0x00001000ff00a424 */ /* 0x000fe800078e00ff */
[----:B------:R-:W-:Y:S01]  /*58c0*/  @!UP0 UMOV UR9, UR37 ;  /* 0x0000002500098c82 */ /* 0x000fe20008000000 */
        /* <DEDUP_REMOVED lines=10> */
.L_x_166:
        /* <DEDUP_REMOVED lines=20> */
[----:B--2---:R-:W-:Y:S01]  /*5ab0*/  @P0 SHF.R.U32.HI R0, RZ, 0x10, R5 ;  /* 0x00000010ff000819 */ /* 0x004fe20000011605 */
[----:B------:R-:W2:Y:S03]  /*5ac0*/  SYNCS.PHASECHK.TRANS64.TRYWAIT P1, [UR20+0xb8], R8 ;  /* 0x0000b808ff0075a7 */ /* 0x000ea60008021114 */
[----:B------:R-:W-:Y:S01]  /*5ad0*/  @P0 R2UR UR50, R0 ;  /* 0x00000000003202ca */ /* 0x000fe200000e0000 */
[----:B------:R-:W-:Y:S03]  /*5ae0*/  @!UPT UIADD3 URZ, UPT, UPT, URZ, URZ, URZ ;  /* 0x000000fffffff290 */ /* 0x000fe6000fffe0ff */
[----:B-12---:R-:W-:Y:S11]  /*5af0*/  @!P1 BRA `(.L_x_73) ;  /* 0x0000004400789947 */ /* 0x006ff60003800000 */
.L_x_168:
[----:B------:R-:W-:Y:S01]  /*5b00*/  @!P2 IADD3 R3, P0, PT, R14, 0x680, RZ ;  /* 0x000006800e03a810 */ /* 0x000fe20007f1e0ff */
[----:B------:R-:W-:Y:S01]  /*5b10*/  VOTEU.ALL UP0, P2 ;  /* 0x0000000000ff7886 */ /* 0x000fe20001000000 */
[----:B------:R-:W-:Y:S01]  /*5b20*/  UMOV UR6, 0x0 ;  /* 0x0000000000067882 */ /* 0x000fe20000000000 */
[----:B------:R-:W-:Y:S01]  /*5b30*/  UMOV UR7, 0x10000000 ;  /* 0x1000000000077882 */ /* 0x000fe20000000000 */
[----:B------:R-:W-:Y:S01]  /*5b40*/  @!P2 R2UR UR5, R3 ;  /* 0x000000000305a2ca */ /* 0x000fe200000e0000 */
[----:B-1----:R-:W-:Y:S01]  /*5b50*/  @!P2 IMAD.X R0, RZ, RZ, R15, P0 ;  /* 0x000000ffff00a224 */ /* 0x002fe200000e060f */
[----:B------:R-:W-:Y:S01]  /*5b60*/  @!UP0 UIADD3 UR10, UPT, UPT, UR4, 0x60, URZ ;  /* 0x00000060040a8890 */ /* 0x000fe2000fffe0ff */
[----:B------:R-:W-:Y:S01]  /*5b70*/  LOP3.LUT P0, RZ, R6, 0x1, RZ, 0xc0, !PT ;  /* 0x0000000106ff7812 */ /* 0x000fe2000780c0ff */
[----:B------:R-:W-:Y:S01]  /*5b80*/  @!UP0 UIADD3 UR8, UPT, UPT, UR20, 0x3200, URZ ;  /* 0x0000320014088890 */ /* 0x000fe2000fffe0ff */
[----:B------:R-:W-:Y:S01]  /*5b90*/  LOP3.LUT R10, R10, 0x1, RZ, 0x3c, !PT ;  /* 0x000000010a0a7812 */ /* 0x000fe200078e3cff */
[----:B------:R-:W-:Y:S01]  /*5ba0*/  @!UP0 UIADD3 UR9, UPT, UPT, UR20, 0x98, URZ ;  /* 0x0000009814098890 */ /* 0x000fe2000fffe0ff */
[----:B------:R-:W-:Y:S01]  /*5bb0*/  @!P2 R2UR UR4, R0 ;  /* 0x000000000004a2ca */ /* 0x000fe200000e0000 */
[----:B------:R-:W-:Y:S01]  /*5bc0*/  VOTEU.ALL UP0, P2 ;  /* 0x0000000000ff7886 */ /* 0x000fe20001000000 */
[----:B------:R-:W-:Y:S01]  /*5bd0*/  UIADD3 UR21, UPT, UPT, UR15, UR47, URZ ;  /* 0x0000002f0f157290 */ /* 0x000fe2000fffe0ff */
[----:B------:R-:W-:Y:S01]  /*5be0*/  LOP3.LUT R9, R9, 0x1, RZ, 0x3c, !PT ;  /* 0x0000000109097812 */ /* 0x000fe200078e3cff */
[----:B------:R-:W-:Y:S02]  /*5bf0*/  UIADD3 UR28, UPT, UPT, UR16, UR46, URZ ;  /* 0x0000002e101c7290 */ /* 0x000fe4000fffe0ff */
[----:B------:R-:W-:Y:S01]  /*5c00*/  IMAD.U32 R12, RZ, RZ, UR5 ;  /* 0x00000005ff0c7e24 */ /* 0x000fe2000f8e00ff */
[----:B------:R-:W-:Y:S06]  /*5c10*/  UPLOP3.LUT UP2, UPT, UPT, UPT, UPT, 0x80, 0x8 ;  /* 0x000000000008789c */ /* 0x000fec0003f4f070 */
[----:B------:R-:W-:Y:S01]  /*5c20*/  IMAD.U32 R13, RZ, RZ, UR4 ;  /* 0x00000004ff0d7e24 */ /* 0x000fe2000f8e00ff */
[----:B------:R-:W-:Y:S04]  /*5c30*/  @!P2 R2UR UR4, R12 ;  /* 0x000000000c04a2ca */ /* 0x000fe800000e0000 */
[----:B------:R-:W-:Y:S11]  /*5c40*/  @!P2 R2UR UR5, R13 ;  /* 0x000000000d05a2ca */ /* 0x000ff600000e0000 */
[----:B------:R-:W-:Y:S02]  /*5c50*/  @!UPT UIADD3 URZ, UPT, UPT, URZ, URZ, URZ ;  /* 0x000000fffffff290 */ /* 0x000fe4000fffe0ff */
[----:B------:R1:W-:Y:S01]  /*5c60*/  @!UP0 UTMALDG.5D [UR8], [UR4], desc[UR6] ;  /* 0x00000608040085b4 */ /* 0x0003e20008021000 */
[----:B------:R1:W-:Y:S01]  /*5c70*/  @!P2 SYNCS.ARRIVE.TRANS64.RED.A0TR RZ, [UR20+0x98], R2 ;  /* 0x00009802ffffa9a7 */ /* 0x0003e20008300414 */
[----:B------:R-:W-:Y:S01]  /*5c80*/  SYNCS.ARRIVE.TRANS64.RED.A1T0 RZ, [UR51], RZ ;  /* 0x000000ffffff79a7 */ /* 0x000fe20008100433 */
[----:B------:R-:W-:Y:S05]  /*5c90*/  @P0 BRA `(.L_x_74) ;  /* 0xffffffec007c0947 */ /* 0x000fea000383ffff */
[----:B-1----:R-:W-:-:S04]  /*5ca0*/  SHF.L.U32 R2, R10, 0x1f, RZ ;  /* 0x0000001f0a027819 */ /* 0x002fc800000006ff */
[----:B------:R-:W1:Y:S02]  /*5cb0*/  SYNCS.PHASECHK.TRANS64.TRYWAIT P0, [UR20+0xa0], R2 ;  /* 0x0000a002ff0075a7 */ /* 0x000e640008001114 */
[----:B-1----:R-:W-:Y:S05]  /*5cc0*/  @!P0 BRA `(.L_x_75) ;  /* 0x00000044001c8947 */ /* 0x002fea0003800000 */
.L_x_170:
[----:B------:R-:W2:Y:S02]  /*5cd0*/  SYNCS.PHASECHK.TRANS64.TRYWAIT P0, [UR20+0xa8], R2 ;  /* 0x0000a802ff0075a7 */ /* 0x000ea40008001114 */
[----:B--2---:R-:W-:Y:S05]  /*5ce0*/  @!P0 BRA `(.L_x_76) ;  /* 0x00000044002c8947 */ /* 0x004fea0003800000 */
.L_x_172:
[----:B------:R-:W2:Y:S02]  /*5cf0*/  SYNCS.PHASECHK.TRANS64.TRYWAIT P0, [UR20+0xb0], R2 ;  /* 0x0000b002ff0075a7 */ /* 0x000ea40008001114 */
[----:B--2---:R-:W-:Y:S05]  /*5d00*/  @!P0 BRA `(.L_x_77) ;  /* 0x00000044003c8947 */ /* 0x004fea0003800000 */
.L_x_174:
[----:B-1----:R-:W-:-:S07]  /*5d10*/  MOV R0, UR20 ;  /* 0x0000001400007c02 */ /* 0x002fce0008000f00 */
.L_x_78:
[----:B-1----:R-:W-:-:S04]  /*5d20*/  SHF.L.U32 R2, R10, 0x1f, RZ ;  /* 0x0000001f0a027819 */ /* 0x002fc800000006ff */
[----:B------:R1:W2:Y:S03]  /*5d30*/  SYNCS.PHASECHK.TRANS64.TRYWAIT P0, [R0+URZ+0xb8], R2 ;  /* 0x0000b802000075a7 */ /* 0x0002a600080011ff */
[----:B--2---:R-:W-:Y:S05]  /*5d40*/  @!P0 NANOSLEEP.SYNCS 0x989680 ;  /* 0x009896800000895d */ /* 0x004fea0003900000 */
[----:B------:R-:W2:Y:S02]  /*5d50*/  @!P0 SYNCS.PHASECHK.TRANS64 P0, [R0+URZ+0xb8], R2 ;  /* 0x0000b802000085a7 */ /* 0x000ea400080010ff */
[----:B--2---:R-:W-:Y:S05]  /*5d60*/  @P0 EXIT ;  /* 0x000000000000094d */ /* 0x004fea0003800000 */
[----:B------:R-:W-:Y:S05]  /*5d70*/  BRA `(.L_x_78) ;  /* 0xfffffffc00e87947 */ /* 0x000fea000383ffff */
.L_x_63:
[----:B------:R-:W-:-:S06]  /*5d80*/  UISETP.GE.AND UP0, UPT, UR18, 0x4, UPT ;  /* 0x000000041200788c */ /* 0x000fcc000bf06270 */
[----:B------:R-:W-:-:S13]  /*5d90*/  PLOP3.LUT P0, PT, PT, PT, UP0, 0x80, 0x8 ;  /* 0x000000000008781c */ /* 0x000fda0003f0f008 */
[----:B-1----:R-:W-:Y:S05]  /*5da0*/  @!P0 EXIT ;  /* 0x000000000000894d */ /* 0x002fea0003800000 */
[----:B------:R-:W1:Y:S08]  /*5db0*/  S2UR UR4, SR_CgaCtaId ;  /* 0x00000000000479c3 */ /* 0x000e700000008800 */
[----:B------:R-:W-:Y:S01]  /*5dc0*/  BAR.SYNC.DEFER_BLOCKING 0x6, 0xa0 ;  /* 0x0182800000007b1d */ /* 0x000fe20000010000 */
[C---:B------:R-:W-:Y:S01]  /*5dd0*/  IMAD.SHL.U32 R4, R54.reuse, 0x20, RZ ;  /* 0x0000002036047824 */ /* 0x040fe200078e00ff */
[----:B------:R-:W-:Y:S01]  /*5de0*/  SHF.R.U32.HI R3, RZ, 0x1, R54 ;  /* 0x00000001ff037819 */ /* 0x000fe20000011636 */
[C---:B------:R-:W-:Y:S01]  /*5df0*/  IMAD.SHL.U32 R53, R54.reuse, 0x10, RZ ;  /* 0x0000001036357824 */ /* 0x040fe200078e00ff */
[----:B------:R-:W-:Y:S01]  /*5e00*/  USHF.R.S32.HI UR53, URZ, 0x1f, UR5 ;  /* 0x0000001fff357899 */ /* 0x000fe20008011405 */
[----:B------:R-:W-:Y:S01]  /*5e10*/  IMAD.U32 R23, R54, 0x10000, RZ ;  /* 0x0001000036177824 */ /* 0x000fe200078e00ff */
[----:B------:R-:W-:Y:S01]  /*5e20*/  UMOV UR49, 0x400 ;  /* 0x0000040000317882 */ /* 0x000fe20000000000 */
[----:B------:R-:W-:Y:S01]  /*5e30*/  LOP3.LUT R0, R4, 0xc0, RZ, 0xc0, !PT ;  /* 0x000000c004007812 */ /* 0x000fe200078ec0ff */
[----:B------:R-:W2:Y:S01]  /*5e40*/  LDC.64 R42, c[0x0][0x9b0] ;  /* 0x00026c00ff2a7b82 */ /* 0x000ea20000000a00 */
[----:B------:R-:W3:Y:S01]  /*5e50*/  LDCU.64 UR6, c[0x0][0x990] ;  /* 0x00013200ff0677ac */ /* 0x000ee20008000a00 */
[----:B------:R-:W-:Y:S01]  /*5e60*/  LOP3.LUT R53, R53, 0x600, RZ, 0xc0, !PT ;  /* 0x0000060035357812 */ /* 0x000fe200078ec0ff */
[----:B------:R-:W-:Y:S01]  /*5e70*/  IMAD.MOV.U32 R61, RZ, RZ, 0x20 ;  /* 0x00000020ff3d7424 */ /* 0x000fe200078e00ff */
[----:B------:R-:W-:Y:S01]  /*5e80*/  LOP3.LUT R3, R0, 0x8, R3, 0xf8, !PT ;  /* 0x0000000800037812 */ /* 0x000fe200078ef803 */
[C---:B------:R-:W-:Y:S01]  /*5e90*/  IMAD.SHL.U32 R0, R54.reuse, 0x4, RZ ;  /* 0x0000000436007824 */ /* 0x040fe200078e00ff */
[----:B------:R-:W-:Y:S01]  /*5ea0*/  LOP3.LUT R53, R53, 0x20, R4, 0xf8, !PT ;  /* 0x0000002035357812 */ /* 0x000fe200078ef804 */
[----:B------:R-:W-:Y:S01]  /*5eb0*/  ULEA.HI UR53, UR53, UR5, URZ, 0x7 ;  /* 0x0000000535357291 */ /* 0x000fe2000f8f38ff */
[----:B------:R-:W4:Y:S01]  /*5ec0*/  LDC.64 R40, c[0x0][0x9a8] ;  /* 0x00026a00ff287b82 */ /* 0x000f220000000a00 */
[----:B------:R-:W-:Y:S01]  /*5ed0*/  LOP3.LUT P0, RZ, R54, 0x4, RZ, 0xc0, !PT ;  /* 0x0000000436ff7812 */ /* 0x000fe2000780c0ff */
[----:B------:R-:W-:Y:S01]  /*5ee0*/  IMAD.MOV.U32 R52, RZ, RZ, 0x1 ;  /* 0x00000001ff347424 */ /* 0x000fe200078e00ff */
[----:B------:R-:W-:Y:S01]  /*5ef0*/  LOP3.LUT R0, R3, 0x18, R0, 0x78, !PT ;  /* 0x0000001803007812 */ /* 0x000fe200078e7800 */
[----:B------:R-:W-:Y:S01]  /*5f00*/  IMAD.MOV.U32 R22, RZ, RZ, RZ ;  /* 0x000000ffff167224 */ /* 0x000fe200078e00ff */
[----:B------:R-:W-:-:S02]  /*5f10*/  LOP3.LUT R53, R53, 0x100, R4, 0xf8, !PT ;  /* 0x0000010035357812 */ /* 0x000fc400078ef804 */
[----:B------:R-:W-:Y:S01]  /*5f20*/  CS2R R50, SRZ ;  /* 0x0000000000327805 */ /* 0x000fe2000001ff00 */
[----:B-1----:R-:W-:Y:S01]  /*5f30*/  ULEA UR49, UR4, UR49, 0x18 ;  /* 0x0000003104317291 */ /* 0x002fe2000f8ec0ff */
[----:B------:R-:W-:Y:S01]  /*5f40*/  LOP3.LUT R54, R54, 0x60, RZ, 0xc0, !PT ;  /* 0x0000006036367812 */ /* 0x000fe200078ec0ff */
[----:B------:R-:W1:Y:S01]  /*5f50*/  LDCU UR62, c[0x0][0x370] ;  /* 0x00006e00ff3e77ac */ /* 0x000e620008000800 */
[----:B------:R-:W-:Y:S01]  /*5f60*/  LOP3.LUT R53, R53, R0, RZ, 0xfc, !PT ;  /* 0x0000000035357212 */ /* 0x000fe200078efcff */
[----:B---3--:R-:W-:Y:S01]  /*5f70*/  IMAD.U32 R58, RZ, RZ, UR6 ;  /* 0x00000006ff3a7e24 */ /* 0x008fe2000f8e00ff */
[----:B------:R-:W-:Y:S01]  /*5f80*/  LOP3.LUT R23, R23, 0x600000, RZ, 0xc0, !PT ;  /* 0x0060000017177812 */ /* 0x000fe200078ec0ff */
[----:B------:R-:W-:Y:S01]  /*5f90*/  UIADD3 UR4, UPT, UPT, UR49, 0x200, URZ ;  /* 0x0000020031047890 */ /* 0x000fe2000fffe0ff */
[----:B------:R-:W-:Y:S01]  /*5fa0*/  IMAD.U32 R57, RZ, RZ, UR7 ;  /* 0x00000007ff397e24 */ /* 0x000fe2000f8e00ff */
[----:B------:R-:W-:Y:S01]  /*5fb0*/  SEL R61, R61, 0xffffffe0, !P0 ;  /* 0xffffffe03d3d7807 */ /* 0x000fe20004000000 */
[----:B------:R-:W3:Y:S01]  /*5fc0*/  LDS R2, [UR49+0x120] ;  /* 0x00012031ff027984 */ /* 0x000ee20008000800 */
[----:B------:R-:W1:Y:S02]  /*5fd0*/  LDCU UR48, c[0x0][0xc0c] ;  /* 0x00018180ff3077ac */ /* 0x000e640008000800 */
[----:B------:R-:W-:Y:S01]  /*5fe0*/  IMAD.U32 R60, RZ, RZ, UR4 ;  /* 0x00000004ff3c7e24 */ /* 0x000fe2000f8e00ff */
[----:B------:R-:W1:Y:S01]  /*5ff0*/  LDCU UR38, c[0x0][0xc30] ;  /* 0x00018600ff2677ac */ /* 0x000e620008000800 */
[----:B------:R-:W1:Y:S01]  /*6000*/  LDCU.64 UR60, c[0x0][0x988] ;  /* 0x00013100ff3c77ac */ /* 0x000e620008000a00 */
[----:B------:R-:W1:Y:S01]  /*6010*/  LDCU.64 UR46, c[0x0][0xc28] ;  /* 0x00018500ff2e77ac */ /* 0x000e620008000a00 */
[----:B------:R-:W1:Y:S01]  /*6020*/  LDCU.128 UR56, c[0x0][0xc10] ;  /* 0x00018200ff3877ac */ /* 0x000e620008000c00 */
[----:B------:R-:W1:Y:S01]  /*6030*/  LDCU UR55, c[0x0][0x374] ;  /* 0x00006e80ff3777ac */ /* 0x000e620008000800 */
[----:B------:R-:W-:Y:S01]  /*6040*/  USHF.R.S32.HI UR53, URZ, 0x7, UR53 ;  /* 0x00000007ff357899 */ /* 0x000fe20008011435 */
[----:B------:R-:W-:Y:S01]  /*6050*/  UMOV UR54, URZ ;  /* 0x000000ff00367c82 */ /* 0x000fe20008000000 */
[----:B------:R-:W-:Y:S01]  /*6060*/  UMOV UR51, URZ ;  /* 0x000000ff00337c82 */ /* 0x000fe20008000000 */
[C---:B---3--:R-:W-:Y:S01]  /*6070*/  VIADD R3, R2.reuse, 0x80 ;  /* 0x0000008002037836 */ /* 0x048fe20000000000 */
[----:B------:R-:W-:-:S04]  /*6080*/  LOP3.LUT R2, R2, 0xffff, RZ, 0xc0, !PT ;  /* 0x0000ffff02027812 */ /* 0x000fc800078ec0ff */
[----:B------:R-:W-:-:S05]  /*6090*/  LOP3.LUT R3, R3, 0xffff, RZ, 0xc0, !PT ;  /* 0x0000ffff03037812 */ /* 0x000fca00078ec0ff */
[----:B-12-4-:R3:W-:Y:S02]  /*60a0*/  STL.64 [R1], R2 ;  /* 0x0000000201007387 */ /* 0x0167e40000100a00 */
.L_x_122:
[----:B---3--:R-:W-:Y:S04]  /*60b0*/  SHF.L.U32 R2, R50, 0x1f, RZ ;  /* 0x0000001f32027819 */ /* 0x008fe800000006ff */
[----:B-1----:R-:W1:Y:S02]  /*60c0*/  SYNCS.PHASECHK.TRANS64.TRYWAIT P0, [UR49+0xd0], R2 ;  /* 0x0000d002ff0075a7 */ /* 0x002e640008001131 */
[----:B-1----:R-:W-:Y:S05]  /*60d0*/  @!P0 BRA `(.L_x_79) ;  /* 0x0000004000608947 */ /* 0x002fea0003800000 */
.L_x_176:
[----:B------:R-:W2:Y:S01]  /*60e0*/  LDS.128 R44, [UR49+0x110] ;  /* 0x00011031ff2c7984 */ /* 0x000ea20008000c00 */
[----:B------:R-:W-:Y:S02]  /*60f0*/  UIADD3 UR4, UPT, UPT, UR49, 0xd8, URZ ;  /* 0x000000d831047890 */ /* 0x000fe4000fffe0ff */
[----:B------:R-:W-:Y:S02]  /*6100*/  UISETP.GE.AND UP1, UPT, UR39, 0x1, UPT ;  /* 0x000000012700788c */ /* 0x000fe4000bf26270 */
[----:B------:R-:W-:Y:S01]  /*6110*/  UPRMT UR4, URZ, 0x654, UR4 ;  /* 0x00000654ff047896 */ /* 0x000fe20008000004 */
        /* <DEDUP_REMOVED lines=15> */
[----:B------:R-:W-:Y:S01]  /*6210*/  @P0 R2UR UR5, R0 ;  /* 0x00000000000502ca */ /* 0x000fe200000e0000 */
[----:B------:R-:W-:Y:S05]  /*6220*/  IMAD.U32 R0, RZ, RZ, UR53 ;  /* 0x00000035ff007e24 */ /* 0x000fea000f8e00ff */
[----:B------:R-:W-:Y:S05]  /*6230*/  IABS R2, R0 ;  /* 0x0000000000027213 */ /* 0x000fea0000000000 */
[----:B------:R-:W-:Y:S02]  /*6240*/  @UP0 UMOV UR37, UR6 ;  /* 0x0000000600250c82 */ /* 0x000fe40008000000 */
[----:B------:R-:W-:Y:S01]  /*6250*/  @UP0 UMOV UR36, UR5 ;  /* 0x0000000500240c82 */ /* 0x000fe20008000000 */
[----:B------:R-:W-:Y:S05]  /*6260*/  BRA.U !UP1, `(.L_x_80) ;  /* 0x0000000109cc7547 */ /* 0x000fea000b800000 */
[----:B------:R-:W1:Y:S01]  /*6270*/  LDCU UR9, c[0x0][0xc20] ;  /* 0x00018400ff0977ac */ /* 0x000e620008000800 */
[----:B------:R-:W-:Y:S02]  /*6280*/  UIMAD.WIDE.U32 UR4, UR55, UR59, URZ ;  /* 0x0000003b370472a5 */ /* 0x000fe4000f8e00ff */
[----:B------:R-:W-:Y:S02]  /*6290*/  UIMAD.WIDE.U32 UR6, UR62, UR56, URZ ;  /* 0x000000383e0672a5 */ /* 0x000fe4000f8e00ff */
[----:B------:R-:W-:Y:S02]  /*62a0*/  UIMAD.WIDE.U32 UR10, UR36, UR59, URZ ;  /* 0x0000003b240a72a5 */ /* 0x000fe4000f8e00ff */
[----:B------:R-:W-:Y:S02]  /*62b0*/  UISETP.NE.AND UP0, UPT, UR58, 0x1, UPT ;  /* 0x000000013a00788c */ /* 0x000fe4000bf05270 */
[----:B------:R-:W-:Y:S02]  /*62c0*/  UISETP.NE.AND UP1, UPT, UR48, 0x1, UPT ;  /* 0x000000013000788c */ /* 0x000fe4000bf25270 */
[----:B------:R-:W-:Y:S02]  /*62d0*/  UISETP.NE.AND UP2, UPT, UR39, 0x1, UPT ;  /* 0x000000012700788c */ /* 0x000fe4000bf45270 */
[----:B------:R-:W-:Y:S01]  /*62e0*/  UIMAD.WIDE.U32 UR12, UR37, UR56, URZ ;  /* 0x00000038250c72a5 */ /* 0x000fe2000f8e00ff */
[----:B------:R-:W-:Y:S01]  /*62f0*/  UMOV UR4, UR5 ;  /* 0x0000000500047c82 */ /* 0x000fe20008000000 */
[----:B------:R-:W-:Y:S01]  /*6300*/  UMOV UR6, UR11 ;  /* 0x0000000b00067c82 */ /* 0x000fe20008000000 */
[----:B-1----:R-:W-:Y:S03]  /*6310*/  USHF.R.U32.HI UR8, URZ, UR9, UR4 ;  /* 0x00000009ff087299 */ /* 0x002fe60008011604 */
[----:B------:R-:W-:Y:S02]  /*6320*/  UMOV UR4, UR7 ;  /* 0x0000000700047c82 */ /* 0x000fe40008000000 */
[----:B------:R-:W-:Y:S02]  /*6330*/  USHF.R.U32.HI UR5, URZ, UR57, UR4 ;  /* 0x00000039ff057299 */ /* 0x000fe40008011604 */
[----:B------:R-:W-:Y:S02]  /*6340*/  USEL UR4, UR55, UR8, !UP0 ;  /* 0x0000000837047287 */ /* 0x000fe4000c000000 */
[----:B------:R-:W-:Y:S02]  /*6350*/  USHF.R.U32.HI UR8, URZ, UR9, UR6 ;  /* 0x00000009ff087299 */ /* 0x000fe40008011606 */
[----:B------:R-:W-:Y:S02]  /*6360*/  UIMAD.WIDE.U32 UR6, UR4, UR46, URZ ;  /* 0x0000002e040672a5 */ /* 0x000fe4000f8e00ff */
[----:B------:R-:W-:Y:S02]  /*6370*/  USEL UR9, UR62, UR5, !UP1 ;  /* 0x000000053e097287 */ /* 0x000fe4000c800000 */
[----:B------:R-:W-:Y:S02]  /*6380*/  USEL UR8, UR36, UR8, !UP0 ;  /* 0x0000000824087287 */ /* 0x000fe4000c000000 */
[----:B------:R-:W-:Y:S01]  /*6390*/  UIMAD.WIDE.U32 UR10, UR9, UR46, URZ ;  /* 0x0000002e090a72a5 */ /* 0x000fe2000f8e00ff */
[----:B------:R-:W-:Y:S01]  /*63a0*/  UMOV UR6, UR7 ;  /* 0x0000000700067c82 */ /* 0x000fe20008000000 */
[----:B------:R-:W-:Y:S01]  /*63b0*/  UMOV UR5, UR13 ;  /* 0x0000000d00057c82 */ /* 0x000fe20008000000 */
[----:B------:R-:W-:Y:S02]  /*63c0*/  @UP2 USHF.R.U32.HI UR4, URZ, UR47, UR6 ;  /* 0x0000002fff042299 */ /* 0x000fe40008011606 */
[----:B------:R-:W-:Y:S02]  /*63d0*/  USHF.R.U32.HI UR5, URZ, UR57, UR5 ;  /* 0x00000039ff057299 */ /* 0x000fe40008011605 */
[----:B------:R-:W-:Y:S02]  /*63e0*/  UIMAD UR4, UR39, UR4, URZ ;  /* 0x00000004270472a4 */ /* 0x000fe4000f8e02ff */
[----:B------:R-:W-:Y:S02]  /*63f0*/  USEL UR5, UR37, UR5, !UP1 ;  /* 0x0000000525057287 */ /* 0x000fe4000c800000 */
[----:B------:R-:W-:Y:S01]  /*6400*/  UISETP.GE.AND UP0, UPT, UR8, UR4, UPT ;  /* 0x000000040800728c */ /* 0x000fe2000bf06270 */
[----:B------:R-:W-:Y:S01]  /*6410*/  UMOV UR6, UR11 ;  /* 0x0000000b00067c82 */ /* 0x000fe20008000000 */
[----:B------:R-:W-:Y:S02]  /*6420*/  UIMAD.WIDE.U32 UR10, UR8, UR46, URZ ;  /* 0x0000002e080a72a5 */ /* 0x000fe4000f8e00ff */
[----:B------:R-:W-:Y:S04]  /*6430*/  @UP2 USHF.R.U32.HI UR9, URZ, UR47, UR6 ;  /* 0x0000002fff092299 */ /* 0x000fe80008011606 */
[----:B------:R-:W-:Y:S01]  /*6440*/  UIMAD UR6, UR39, UR9, URZ ;  /* 0x00000009270672a4 */ /* 0x000fe2000f8e02ff */
[----:B------:R-:W-:Y:S03]  /*6450*/  UMOV UR4, UR11 ;  /* 0x0000000b00047c82 */ /* 0x000fe60008000000 */
[----:B------:R-:W-:Y:S02]  /*6460*/  UISETP.GE.OR UP0, UPT, UR5, UR6, UP0 ;  /* 0x000000060500728c */ /* 0x000fe40008706670 */
[----:B------:R-:W-:Y:S02]  /*6470*/  USHF.R.U32.HI UR4, URZ, UR47, UR4 ;  /* 0x0000002fff047299 */ /* 0x000fe40008011604 */
[----:B------:R-:W-:Y:S02]  /*6480*/  UIMAD.WIDE.U32 UR6, UR5, UR46, URZ ;  /* 0x0000002e050672a5 */ /* 0x000fe4000f8e00ff */
[----:B------:R-:W-:Y:S02]  /*6490*/  USEL UR11, UR8, UR4, !UP2 ;  /* 0x00000004080b7287 */ /* 0x000fe4000d000000 */
[----:B------:R-:W-:Y:S02]  /*64a0*/  UIADD3 UR6, UPT, UPT, -UR5, URZ, URZ ;  /* 0x000000ff05067290 */ /* 0x000fe4000fffe1ff */
[----:B------:R-:W-:Y:S02]  /*64b0*/  UIADD3 UR10, UPT, UPT, -UR11, URZ, URZ ;  /* 0x000000ff0b0a7290 */ /* 0x000fe4000fffe1ff */
[----:B------:R-:W-:Y:S02]  /*64c0*/  UIMAD UR6, UR48, UR6, UR37 ;  /* 0x00000006300672a4 */ /* 0x000fe4000f8e0225 */
[----:B------:R-:W-:Y:S01]  /*64d0*/  UIMAD UR10, UR39, UR10, UR8 ;  /* 0x0000000a270a72a4 */ /* 0x000fe2000f8e0208 */
[----:B------:R-:W-:Y:S01]  /*64e0*/  @!UP0 UMOV UR4, UR7 ;  /* 0x0000000700048c82 */ /* 0x000fe20008000000 */
[----:B------:R-:W-:Y:S02]  /*64f0*/  UIADD3 UR7, UPT, UPT, -UR8, URZ, URZ ;  /* 0x000000ff08077290 */ /* 0x000fe4000fffe1ff */
[----:B------:R-:W-:Y:S04]  /*6500*/  @!UP0 USHF.R.U32.HI UR4, URZ, UR47, UR4 ;  /* 0x0000002fff048299 */ /* 0x000fe80008011604 */
[----:B------:R-:W-:Y:S04]  /*6510*/  @!UP0 USEL UR4, UR5, UR4, !UP2 ;  /* 0x0000000405048287 */ /* 0x000fe8000d000000 */
[----:B------:R-:W-:Y:S02]  /*6520*/  @!UP0 UIMAD UR9, UR9, UR10, UR4 ;  /* 0x0000000a090982a4 */ /* 0x000fe4000f8e0204 */
[----:B------:R-:W-:Y:S02]  /*6530*/  @!UP0 UIADD3 UR10, UPT, UPT, UR11, -UR4, URZ ;  /* 0x800000040b0a8290 */ /* 0x000fe4000fffe0ff */
[----:B------:R-:W-:Y:S02]  /*6540*/  UIMAD UR4, UR58, UR7, UR36 ;  /* 0x000000073a0472a4 */ /* 0x000fe4000f8e0224 */
[----:B------:R-:W-:Y:S03]  /*6550*/  @!UP0 UIMAD UR8, UR10, UR39, UR5 ;  /* 0x000000270a0882a4 */ /* 0x000fe6000f8e0205 */
[----:B------:R-:W-:Y:S02]  /*6560*/  @!UP0 UMOV UR5, UR9 ;  /* 0x0000000900058c82 */ /* 0x000fe40008000000 */
[----:B------:R-:W-:Y:S02]  /*6570*/  UIMAD UR37, UR5, UR48, UR6 ;  /* 0x00000030052572a4 */ /* 0x000fe4000f8e0206 */
[----:B------:R-:W-:Y:S11]  /*6580*/  UIMAD UR36, UR8, UR58, UR4 ;  /* 0x0000003a082472a4 */ /* 0x000ff6000f8e0204 */
[----:B------:R-:W-:Y:S01]  /*6590*/  @!UPT UIADD3 URZ, UPT, UPT, URZ, URZ, URZ ;  /* 0x000000fffffff290 */ /* 0x000fe2000fffe0ff */
.L_x_80:
[----:B------:R-:W1:Y:S01]  /*65a0*/  LDCU UR16, c[0x0][0x388] ;  /* 0x00007100ff1077ac */ /* 0x000e620008000800 */
[----:B------:R-:W-:Y:S01]  /*65b0*/  R2UR UR6, R2 ;  /* 0x00000000020672ca */ /* 0x000fe200000e0000 */
[----:B------:R-:W-:Y:S01]  /*65c0*/  IMAD R2, R22, 0x4, R1 ;  /* 0x0000000416027824 */ /* 0x000fe200078e0201 */
[----:B------:R-:W-:Y:S01]  /*65d0*/  IABS R0, R0 ;  /* 0x0000000000007213 */ /* 0x000fe20000000000 */
[----:B------:R-:W2:Y:S01]  /*65e0*/  LDCU UR11, c[0x0][0x38c] ;  /* 0x00007180ff0b77ac */ /* 0x000ea20008000800 */
[----:B------:R-:W-:Y:S01]  /*65f0*/  BSSY.RECONVERGENT B6, `(.L_x_81) ;  /* 0x0000093000067945 */ /* 0x000fe20003800200 */
[----:B------:R-:W-:Y:S02]  /*6600*/  USHF.L.U32 UR42, UR28, 0x6, URZ ;  /* 0x000000061c2a7899 */ /* 0x000fe400080006ff */
[----:B------:R-:W5:Y:S01]  /*6610*/  LDL R2, [R2] ;  /* 0x0000000002027983 */ /* 0x000f620000100800 */
[----:B------:R-:W-:Y:S05]  /*6620*/  IMAD.MOV R0, RZ, RZ, -R0 ;  /* 0x000000ffff007224 */ /* 0x000fea00078e0a00 */
[----:B------:R-:W3:Y:S10]  /*6630*/  I2F.RP R3, UR6 ;  /* 0x0000000600037d06 */ /* 0x000ef40008209400 */
[----:B---3--:R-:W3:Y:S01]  /*6640*/  MUFU.RCP R3, R3 ;  /* 0x0000000300037308 */ /* 0x008ee20000001000 */
[----:B-1----:R-:W-:Y:S02]  /*6650*/  IMAD.U32 R4, RZ, RZ, UR16 ;  /* 0x00000010ff047e24 */ /* 0x002fe4000f8e00ff */
[----:B---3--:R-:W-:Y:S07]  /*6660*/  VIADD R3, R3, 0xffffffe ;  /* 0x0ffffffe03037836 */ /* 0x008fee0000000000 */
[----:B------:R-:W1:Y:S02]  /*6670*/  F2I.FTZ.U32.TRUNC.NTZ R3, R3 ;  /* 0x0000000300037305 */ /* 0x000e64000021f000 */
[----:B-1----:R-:W-:Y:S02]  /*6680*/  R2UR UR5, R3 ;  /* 0x00000000030572ca */ /* 0x002fe400000e0000 */
[----:B------:R-:W-:Y:S01]  /*6690*/  IABS R3, R4 ;  /* 0x0000000400037213 */ /* 0x000fe20000000000 */
[----:B------:R-:W-:Y:S03]  /*66a0*/  IMAD.U32 R4, RZ, RZ, UR21 ;  /* 0x00000015ff047e24 */ /* 0x000fe6000f8e00ff */
[----:B------:R-:W-:Y:S02]  /*66b0*/  R2UR UR7, R3 ;  /* 0x00000000030772ca */ /* 0x000fe400000e0000 */
[----:B------:R-:W-:Y:S04]  /*66c0*/  IABS R4, R4 ;  /* 0x0000000400047213 */ /* 0x000fe80000000000 */
[----:B------:R-:W-:Y:S01]  /*66d0*/  R2UR UR9, R4 ;  /* 0x00000000040972ca */ /* 0x000fe200000e0000 */
[----:B------:R-:W-:Y:S01]  /*66e0*/  UIADD3 UR4, UPT, UPT, URZ, -UR5, URZ ;  /* 0x80000005ff047290 */ /* 0x000fe2000fffe0ff */
[----:B--2---:R-:W-:Y:S03]  /*66f0*/  IMAD.U32 R4, RZ, RZ, UR11 ;  /* 0x0000000bff047e24 */ /* 0x004fe6000f8e00ff */
[----:B------:R-:W-:Y:S02]  /*6700*/  UIMAD UR8, UR4, UR6, URZ ;  /* 0x00000006040872a4 */ /* 0x000fe4000f8e02ff */
[----:B------:R-:W1:Y:S01]  /*6710*/  I2F.RP R3, UR7 ;  /* 0x0000000700037d06 */ /* 0x000e620008209400 */
[----:B------:R-:W-:Y:S01]  /*6720*/  UMOV UR4, URZ ;  /* 0x000000ff00047c82 */ /* 0x000fe20008000000 */
[----:B------:R-:W-:Y:S01]  /*6730*/  IABS R4, R4 ;  /* 0x0000000400047213 */ /* 0x000fe20000000000 */
[----:B------:R-:W-:Y:S02]  /*6740*/  UIMAD.WIDE.U32 UR4, UR5, UR8, UR4 ;  /* 0x00000008050472a5 */ /* 0x000fe4000f8e0004 */
[----:B------:R-:W-:Y:S05]  /*6750*/  R2UR UR8, R0 ;  /* 0x00000000000872ca */ /* 0x000fea00000e0000 */
[----:B------:R-:W2:Y:S01]  /*6760*/  I2F.RP R6, R4 ;  /* 0x0000000400067306 */ /* 0x000ea20000209400 */
[----:B------:R-:W-:Y:S02]  /*6770*/  UMOV UR4, UR5 ;  /* 0x0000000500047c82 */ /* 0x000fe40008000000 */
[----:B------:R-:W-:Y:S07]  /*6780*/  UIMAD.WIDE.U32 UR4, UR4, UR9, URZ ;  /* 0x00000009040472a5 */ /* 0x000fee000f8e00ff */
[----:B-1----:R-:W1:Y:S01]  /*6790*/  MUFU.RCP R0, R3 ;  /* 0x0000000300007308 */ /* 0x002e620000001000 */
[----:B------:R-:W-:Y:S02]  /*67a0*/  UMOV UR43, UR5 ;  /* 0x00000005002b7c82 */ /* 0x000fe40008000000 */
[----:B------:R-:W-:Y:S07]  /*67b0*/  UIMAD UR4, UR43, UR8, UR9 ;  /* 0x000000082b0472a4 */ /* 0x000fee000f8e0209 */
[----:B--2---:R-:W2:Y:S01]  /*67c0*/  MUFU.RCP R6, R6 ;  /* 0x0000000600067308 */ /* 0x004ea20000001000 */
[----:B------:R-:W-:Y:S01]  /*67d0*/  UISETP.GT.U32.AND UP0, UPT, UR6, UR4, UPT ;  /* 0x000000040600728c */ /* 0x000fe2000bf04070 */
[----:B-1----:R-:W-:Y:S10]  /*67e0*/  VIADD R0, R0, 0xffffffe ;  /* 0x0ffffffe00007836 */ /* 0x002ff40000000000 */
[----:B------:R-:W-:Y:S02]  /*67f0*/  @!UP0 UIADD3 UR4, UPT, UPT, UR4, -UR6, URZ ;  /* 0x8000000604048290 */ /* 0x000fe4000fffe0ff */
[----:B------:R-:W-:Y:S01]  /*6800*/  @!UP0 UIADD3 UR43, UPT, UPT, UR43, 0x1, URZ ;  /* 0x000000012b2b8890 */ /* 0x000fe2000fffe0ff */
[----:B------:R-:W1:Y:S01]  /*6810*/  F2I.FTZ.U32.TRUNC.NTZ R0, R0 ;  /* 0x0000000000007305 */ /* 0x000e62000021f000 */
[----:B------:R-:W-:Y:S01]  /*6820*/  UISETP.GE.U32.AND UP2, UPT, UR4, UR6, UPT ;  /* 0x000000060400728c */ /* 0x000fe2000bf46070 */
[----:B--2---:R-:W-:Y:S01]  /*6830*/  IADD3 R6, PT, PT, R6, 0xffffffe, RZ ;  /* 0x0ffffffe06067810 */ /* 0x004fe20007ffe0ff */
[----:B------:R-:W-:Y:S02]  /*6840*/  ULOP3.LUT UR4, UR21, UR53, URZ, 0x3c, !UPT ;  /* 0x0000003515047292 */ /* 0x000fe4000f8e3cff */
[----:B------:R-:W-:Y:S02]  /*6850*/  UISETP.NE.AND UP0, UPT, UR53, URZ, UPT ;  /* 0x000000ff3500728c */ /* 0x000fe4000bf05270 */
[----:B------:R-:W-:Y:S03]  /*6860*/  UISETP.GE.AND UP1, UPT, UR4, URZ, UPT ;  /* 0x000000ff0400728c */ /* 0x000fe6000bf26270 */
[----:B------:R-:W2:Y:S02]  /*6870*/  F2I.FTZ.U32.TRUNC.NTZ R7, R6 ;  /* 0x0000000600077305 */ /* 0x000ea4000021f000 */
[----:B------:R-:W-:Y:S01]  /*6880*/  @UP2 UIADD3 UR43, UPT, UPT, UR43, 0x1, URZ ;  /* 0x000000012b2b2890 */ /* 0x000fe2000fffe0ff */
[----:B-1----:R-:W-:Y:S05]  /*6890*/  R2UR UR5, R0 ;  /* 0x00000000000572ca */ /* 0x002fea00000e0000 */
[----:B------:R-:W-:Y:S02]  /*68a0*/  @!UP1 UIADD3 UR43, UPT, UPT, -UR43, URZ, URZ ;  /* 0x000000ff2b2b9290 */ /* 0x000fe4000fffe1ff */
[----:B------:R-:W-:Y:S01]  /*68b0*/  @!UP0 ULOP3.LUT UR43, URZ, UR53, URZ, 0x33, !UPT ;  /* 0x00000035ff2b8292 */ /* 0x000fe2000f8e33ff */
[--C-:B--2---:R-:W-:Y:S02]  /*68c0*/  IMAD.MOV R3, RZ, RZ, -R7.reuse ;  /* 0x000000ffff037224 */ /* 0x104fe400078e0a07 */
[----:B------:R-:W-:Y:S03]  /*68d0*/  IMAD.MOV.U32 R6, RZ, RZ, RZ ;  /* 0x000000ffff067224 */ /* 0x000fe600078e00ff */
[----:B------:R-:W-:Y:S01]  /*68e0*/  IMAD.U32 R0, RZ, RZ, UR43 ;  /* 0x0000002bff007e24 */ /* 0x000fe2000f8e00ff */
[----:B------:R-:W-:Y:S01]  /*68f0*/  UIADD3 UR4, UPT, UPT, URZ, -UR5, URZ ;  /* 0x80000005ff047290 */ /* 0x000fe2000fffe0ff */
[----:B------:R-:W-:Y:S03]  /*6900*/  IMAD R3, R3, R4, RZ ;  /* 0x0000000403037224 */ /* 0x000fe600078e02ff */
[----:B------:R-:W-:Y:S01]  /*6910*/  UIMAD UR6, UR4, UR7, URZ ;  /* 0x00000007040672a4 */ /* 0x000fe2000f8e02ff */
[----:B------:R-:W-:Y:S01]  /*6920*/  IABS R0, R0 ;  /* 0x0000000000007213 */ /* 0x000fe20000000000 */
[----:B------:R-:W-:Y:S01]  /*6930*/  IMAD.HI.U32 R7, R7, R3, R6 ;  /* 0x0000000307077227 */ /* 0x000fe200078e0006 */
[----:B------:R-:W-:Y:S02]  /*6940*/  UMOV UR4, URZ ;  /* 0x000000ff00047c82 */ /* 0x000fe40008000000 */
[----:B------:R-:W-:Y:S01]  /*6950*/  UIMAD.WIDE.U32 UR4, UR5, UR6, UR4 ;  /* 0x00000006050472a5 */ /* 0x000fe2000f8e0004 */
[----:B------:R-:W-:Y:S06]  /*6960*/  R2UR UR8, R0 ;  /* 0x00000000000872ca */ /* 0x000fec00000e0000 */
[----:B------:R-:W-:Y:S07]  /*6970*/  UMOV UR4, UR5 ;  /* 0x0000000500047c82 */ /* 0x000fee0008000000 */
        /* <DEDUP_REMOVED lines=8> */
[----:B------:R-:W-:Y:S04]  /*6a00*/  ULOP3.LUT UR4, UR43, UR16, URZ, 0x3c, !UPT ;  /* 0x000000102b047292 */ /* 0x000fe8000f8e3cff */
[----:B------:R-:W-:Y:S05]  /*6a10*/  UISETP.GE.AND UP0, UPT, UR4, URZ, UPT ;  /* 0x000000ff0400728c */ /* 0x000fea000bf06270 */
[----:B------:R-:W-:Y:S02]  /*6a20*/  @UP1 UIADD3 UR44, UPT, UPT, UR44, 0x1, URZ ;  /* 0x000000012c2c1890 */ /* 0x000fe4000fffe0ff */
[----:B------:R-:W-:Y:S04]  /*6a30*/  UISETP.NE.AND UP1, UPT, UR16, URZ, UPT ;  /* 0x000000ff1000728c */ /* 0x000fe8000bf25270 */
[----:B------:R-:W-:Y:S07]  /*6a40*/  @!UP0 UIADD3 UR44, UPT, UPT, -UR44, URZ, URZ ;  /* 0x000000ff2c2c8290 */ /* 0x000fee000fffe1ff */
[----:B------:R-:W-:Y:S02]  /*6a50*/  @!UP1 ULOP3.LUT UR44, URZ, UR16, URZ, 0x33, !UPT ;  /* 0x00000010ff2c9292 */ /* 0x000fe4000f8e33ff */
[----:B------:R-:W-:Y:S04]  /*6a60*/  UISETP.NE.AND UP1, UPT, UR38, 0x1, UPT ;  /* 0x000000012600788c */ /* 0x000fe8000bf25270 */
[----:B------:R-:W-:Y:S05]  /*6a70*/  IMAD.U32 R0, RZ, RZ, UR44 ;  /* 0x0000002cff007e24 */ /* 0x000fea000f8e00ff */
[----:B------:R-:W-:Y:S02]  /*6a80*/  IABS R0, R0 ;  /* 0x0000000000007213 */ /* 0x000fe40000000000 */
[----:B------:R-:W1:Y:S03]  /*6a90*/  @!UP1 LDCU.128 UR12, c[0x0][0xc10] ;  /* 0x00018200ff0c97ac */ /* 0x000e660008000c00 */
[----:B------:R-:W-:Y:S04]  /*6aa0*/  IMAD.HI.U32 R7, R7, R0, RZ ;  /* 0x0000000007077227 */ /* 0x000fe800078e00ff */
[----:B------:R-:W-:Y:S01]  /*6ab0*/  IMAD.MOV R3, RZ, RZ, -R7 ;  /* 0x000000ffff037224 */ /* 0x000fe200078e0a07 */
[----:B------:R-:W2:Y:S03]  /*6ac0*/  @!UP1 LDCU UR10, c[0x0][0xc20] ;  /* 0x00018400ff0a97ac */ /* 0x000ea60008000800 */
[C---:B------:R-:W-:Y:S01]  /*6ad0*/  IMAD R0, R4.reuse, R3, R0 ;  /* 0x0000000304007224 */ /* 0x040fe200078e0200 */
[----:B------:R-:W3:Y:S04]  /*6ae0*/  @!UP1 LDCU UR5, c[0x0][0xc0c] ;  /* 0x00018180ff0597ac */ /* 0x000ee80008000800 */
[----:B------:R-:W-:Y:S01]  /*6af0*/  ISETP.GT.U32.AND P1, PT, R4, R0, PT ;  /* 0x000000000400720c */ /* 0x000fe20003f24070 */
[----:B-1----:R-:W-:Y:S02]  /*6b00*/  UIMAD.WIDE.U32 UR6, UR36, UR15, URZ ;  /* 0x0000000f240672a5 */ /* 0x002fe4000f8e00ff */
[----:B------:R-:W-:Y:S02]  /*6b10*/  UIMAD.WIDE.U32 UR8, UR37, UR12, URZ ;  /* 0x0000000c250872a5 */ /* 0x000fe4000f8e00ff */
[----:B------:R-:W-:Y:S02]  /*6b20*/  @!UP1 UISETP.NE.AND UP0, UPT, UR14, 0x1, UPT ;  /* 0x000000010e00988c */ /* 0x000fe4000bf05270 */
[----:B------:R-:W-:Y:S01]  /*6b30*/  ULOP3.LUT UR8, UR44, UR11, URZ, 0x3c, !UPT ;  /* 0x0000000b2c087292 */ /* 0x000fe2000f8e3cff */
[----:B------:R-:W-:Y:S02]  /*6b40*/  @!UP1 UMOV UR6, UR7 ;  /* 0x0000000700069c82 */ /* 0x000fe40008000000 */
[----:B------:R-:W-:Y:S01]  /*6b50*/  @!UP1 UMOV UR4, UR9 ;  /* 0x0000000900049c82 */ /* 0x000fe20008000000 */
[----:B--2---:R-:W-:Y:S02]  /*6b60*/  @!UP1 USHF.R.U32.HI UR6, URZ, UR10, UR6 ;  /* 0x0000000aff069299 */ /* 0x004fe40008011606 */
[-C--:B------:R-:W-:Y:S01]  /*6b70*/  @!P1 IADD3 R0, PT, PT, R0, -R4.reuse, RZ ;  /* 0x8000000400009210 */ /* 0x080fe20007ffe0ff */
[----:B---3--:R-:W-:Y:S01]  /*6b80*/  @!UP1 UISETP.NE.AND UP2, UPT, UR5, 0x1, UPT ;  /* 0x000000010500988c */ /* 0x008fe2000bf45270 */
[----:B------:R-:W-:Y:S01]  /*6b90*/  @!P1 VIADD R7, R7, 0x1 ;  /* 0x0000000107079836 */ /* 0x000fe20000000000 */
[----:B------:R-:W-:Y:S01]  /*6ba0*/  @!UP1 USHF.R.U32.HI UR4, URZ, UR13, UR4 ;  /* 0x0000000dff049299 */ /* 0x000fe20008011604 */
[----:B------:R-:W-:Y:S01]  /*6bb0*/  ISETP.GE.U32.AND P2, PT, R0, R4, PT ;  /* 0x000000040000720c */ /* 0x000fe20003f46070 */
[----:B------:R-:W-:Y:S01]  /*6bc0*/  @!UP1 USEL UR6, UR36, UR6, !UP0 ;  /* 0x0000000624069287 */ /* 0x000fe2000c000000 */
[----:B------:R-:W-:Y:S01]  /*6bd0*/  @P0 SHF.R.U32.HI R0, RZ, 0x10, R45 ;  /* 0x00000010ff000819 */ /* 0x000fe2000001162d */
[----:B------:R-:W-:Y:S02]  /*6be0*/  @!UP1 USEL UR7, UR37, UR4, !UP2 ;  /* 0x0000000425079287 */ /* 0x000fe4000d000000 */
[----:B------:R-:W-:Y:S01]  /*6bf0*/  UISETP.GE.AND UP0, UPT, UR8, URZ, UPT ;  /* 0x000000ff0800728c */ /* 0x000fe2000bf06270 */
[----:B------:R-:W-:Y:S01]  /*6c00*/  @P0 R2UR UR63, R0 ;  /* 0x00000000003f02ca */ /* 0x000fe200000e0000 */
[----:B------:R-:W-:Y:S01]  /*6c10*/  UISETP.NE.AND UP2, UPT, UR11, URZ, UPT ;  /* 0x000000ff0b00728c */ /* 0x000fe2000bf45270 */
[----:B------:R-:W-:Y:S01]  /*6c20*/  LOP3.LUT P0, RZ, R60, 0x1b0, RZ, 0xc0, !PT ;  /* 0x000001b03cff7812 */ /* 0x000fe2000780c0ff */
[----:B------:R-:W-:Y:S02]  /*6c30*/  @!UP1 UIADD3 UR4, UPT, UPT, -UR7, UR6, URZ ;  /* 0x0000000607049290 */ /* 0x000fe4000fffe1ff */
[----:B------:R-:W-:Y:S02]  /*6c40*/  @!UP1 UIADD3 UR6, UPT, UPT, UR7, -UR6, URZ ;  /* 0x8000000607069290 */ /* 0x000fe4000fffe0ff */
[----:B------:R-:W-:Y:S01]  /*6c50*/  UIADD3 UR7, UPT, UPT, -UR43, URZ, URZ ;  /* 0x000000ff2b077290 */ /* 0x000fe2000fffe1ff */
[----:B------:R-:W-:Y:S01]  /*6c60*/  @P2 VIADD R7, R7, 0x1 ;  /* 0x0000000107072836 */ /* 0x000fe20000000000 */
[----:B------:R-:W-:Y:S02]  /*6c70*/  @!UP1 UIMAD UR37, UR4, UR5, UR37 ;  /* 0x00000005042592a4 */ /* 0x000fe4000f8e0225 */
[----:B------:R-:W-:Y:S02]  /*6c80*/  UIMAD UR4, UR53, UR7, UR21 ;  /* 0x00000007350472a4 */ /* 0x000fe4000f8e0215 */
[----:B------:R-:W-:Y:S01]  /*6c90*/  @!UP1 UIMAD UR36, UR6, UR14, UR36 ;  /* 0x0000000e062492a4 */ /* 0x000fe2000f8e0224 */
[----:B------:R-:W-:Y:S01]  /*6ca0*/  R2UR UR45, R7 ;  /* 0x00000000072d72ca */ /* 0x000fe200000e0000 */
[----:B------:R-:W-:Y:S02]  /*6cb0*/  USHF.L.U32 UR52, UR4, 0x7, URZ ;  /* 0x0000000704347899 */ /* 0x000fe400080006ff */
[----:B------:R-:W-:Y:S04]  /*6cc0*/  UIADD3 UR4, UPT, UPT, -UR44, URZ, URZ ;  /* 0x000000ff2c047290 */ /* 0x000fe8000fffe1ff */
[----:B------:R-:W-:Y:S06]  /*6cd0*/  UIMAD UR43, UR16, UR4, UR43 ;  /* 0x00000004102b72a4 */ /* 0x000fec000f8e022b */
[----:B------:R-:W-:Y:S02]  /*6ce0*/  @!UP0 UIADD3 UR45, UPT, UPT, -UR45, URZ, URZ ;  /* 0x000000ff2d2d8290 */ /* 0x000fe4000fffe1ff */
[----:B------:R-:W-:Y:S04]  /*6cf0*/  @!UP2 ULOP3.LUT UR45, URZ, UR11, URZ, 0x33, !UPT ;  /* 0x0000000bff2da292 */ /* 0x000fe8000f8e33ff */
[----:B------:R-:W-:Y:S04]  /*6d00*/  UIADD3 UR5, UPT, UPT, -UR45, URZ, URZ ;  /* 0x000000ff2d057290 */ /* 0x000fe8000fffe1ff */
[----:B------:R-:W-:Y:S01]  /*6d10*/  UIMAD UR44, UR11, UR5, UR44 ;  /* 0x000000050b2c72a4 */ /* 0x000fe2000f8e022c */
[----:B------:R-:W-:Y:S11]  /*6d20*/  @!P0 BRA `(.L_x_82) ;  /* 0x00000000007c8947 */ /* 0x000ff60003800000 */
[----:B------:R-:W1:Y:S01]  /*6d30*/  LDCU.64 UR8, c[0x4][0x80] ;  /* 0x01001000ff0877ac */ /* 0x000e620008000a00 */
[----:B------:R-:W-:Y:S01]  /*6d40*/  MOV R16, 0x0 ;  /* 0x0000000000107802 */ /* 0x000fe20000000f00 */
[----:B------:R-:W-:Y:S02]  /*6d50*/  HFMA2 R12, -RZ, RZ, 0, 5.9604644775390625e-08 ;  /* 0x00000001ff0c7431 */ /* 0x000fe400000001ff */
[----:B------:R-:W-:Y:S01]  /*6d60*/  IMAD.MOV.U32 R8, RZ, RZ, 0x70 ;  /* 0x00000070ff087424 */ /* 0x000fe200078e00ff */
[----:B------:R2:W3:Y:S01]  /*6d70*/  LDC.64 R14, c[0x4][R16] ;  /* 0x01000000100e7b82 */ /* 0x0004e20000000a00 */
[----:B------:R-:W4:Y:S01]  /*6d80*/  LDCU.64 UR6, c[0x4][0x88] ;  /* 0x01001100ff0677ac */ /* 0x000f220008000a00 */
[----:B------:R-:W-:Y:S01]  /*6d90*/  IMAD.MOV.U32 R13, RZ, RZ, RZ ;  /* 0x000000ffff0d7224 */ /* 0x000fe200078e00ff */
[----:B------:R-:W2:Y:S01]  /*6da0*/  LDCU.64 UR4, c[0x4][0x8] ;  /* 0x01000100ff0477ac */ /* 0x000ea20008000a00 */
[----:B-1----:R-:W-:Y:S01]  /*6db0*/  MOV R5, UR9 ;  /* 0x0000000900057c02 */ /* 0x002fe20008000f00 */
[----:B------:R-:W-:Y:S01]  /*6dc0*/  IMAD.U32 R4, RZ, RZ, UR8 ;  /* 0x00000008ff047e24 */ /* 0x000fe2000f8e00ff */
[----:B----4-:R-:W-:Y:S01]  /*6dd0*/  MOV R7, UR7 ;  /* 0x0000000700077c02 */ /* 0x010fe20008000f00 */
[----:B------:R-:W-:Y:S01]  /*6de0*/  IMAD.U32 R6, RZ, RZ, UR6 ;  /* 0x00000006ff067e24 */ /* 0x000fe2000f8e00ff */
[----:B--2---:R-:W-:Y:S01]  /*6df0*/  MOV R11, UR5 ;  /* 0x00000005000b7c02 */ /* 0x004fe20008000f00 */
[----:B------:R-:W-:Y:S02]  /*6e00*/  IMAD.U32 R10, RZ, RZ, UR4 ;  /* 0x00000004ff0a7e24 */ /* 0x000fe4000f8e00ff */
[----:B------:R-:W-:Y:S07]  /*6e10*/  LEPC R20, `(.L_x_83) ;  /* 0x000000001014794e */ /* 0x000fee0000000000 */
[----:B---3-5:R-:W-:Y:S05]  /*6e20*/  CALL.ABS.NOINC R14 ;  /* 0x000000000e007343 */ /* 0x028fea0003c00000 */
.L_x_83:
[----:B------:R-:W1:Y:S01]  /*6e30*/  LDCU.64 UR8, c[0x4][0x80] ;  /* 0x01001000ff0877ac */ /* 0x000e620008000a00 */
[----:B------:R-:W2:Y:S01]  /*6e40*/  LDC.64 R16, c[0x4][R16] ;  /* 0x0100000010107b82 */ /* 0x000ea20000000a00 */
[----:B------:R-:W-:Y:S02]  /*6e50*/  HFMA2 R12, -RZ, RZ, 0, 5.9604644775390625e-08 ;  /* 0x00000001ff0c7431 */ /* 0x000fe400000001ff */
[----:B------:R-:W-:Y:S02]  /*6e60*/  IMAD.MOV.U32 R8, RZ, RZ, 0x70 ;  /* 0x00000070ff087424 */ /* 0x000fe400078e00ff */
[----:B------:R-:W-:Y:S01]  /*6e70*/  IMAD.MOV.U32 R13, RZ, RZ, RZ ;  /* 0x000000ffff0d7224 */ /* 0x000fe200078e00ff */
[----:B------:R-:W3:Y:S01]  /*6e80*/  LDCU.64 UR6, c[0x4][0x88] ;  /* 0x01001100ff0677ac */ /* 0x000ee20008000a00 */
[----:B------:R-:W4:Y:S01]  /*6e90*/  LDCU.64 UR4, c[0x4][0x8] ;  /* 0x01000100ff0477ac */ /* 0x000f220008000a00 */
[----:B-1----:R-:W-:Y:S02]  /*6ea0*/  MOV R4, UR8 ;  /* 0x0000000800047c02 */ /* 0x002fe40008000f00 */
[----:B------:R-:W-:Y:S02]  /*6eb0*/  MOV R5, UR9 ;  /* 0x0000000900057c02 */ /* 0x000fe40008000f00 */
[----:B---3--:R-:W-:Y:S01]  /*6ec0*/  MOV R7, UR7 ;  /* 0x0000000700077c02 */ /* 0x008fe20008000f00 */
[----:B------:R-:W-:Y:S01]  /*6ed0*/  IMAD.U32 R6, RZ, RZ, UR6 ;  /* 0x00000006ff067e24 */ /* 0x000fe2000f8e00ff */
[----:B----4-:R-:W-:Y:S01]  /*6ee0*/  MOV R11, UR5 ;  /* 0x00000005000b7c02 */ /* 0x010fe20008000f00 */
[----:B------:R-:W-:Y:S02]  /*6ef0*/  IMAD.U32 R10, RZ, RZ, UR4 ;  /* 0x00000004ff0a7e24 */ /* 0x000fe4000f8e00ff */
[----:B------:R-:W-:Y:S07]  /*6f00*/  LEPC R20, `(.L_x_82) ;  /* 0x000000001014794e */ /* 0x000fee0000000000 */
[----:B--2---:R-:W-:Y:S05]  /*6f10*/  CALL.ABS.NOINC R16 ;  /* 0x0000000010007343 */ /* 0x004fea0003c00000 */
.L_x_82:
[----:B------:R-:W-:Y:S05]  /*6f20*/  BSYNC.RECONVERGENT B6 ;  /* 0x0000000000067941 */ /* 0x000fea0003800200 */
.L_x_81:
[----:B------:R-:W-:Y:S02]  /*6f30*/  R2UR UR6, R59 ;  /* 0x000000003b0672ca */ /* 0x000fe400000e0000 */
[----:B------:R-:W-:Y:S02]  /*6f40*/  R2UR UR5, R58 ;  /* 0x000000003a0572ca */ /* 0x000fe400000e0000 */
[----:B------:R-:W-:Y:S02]  /*6f50*/  R2UR UR4, R57 ;  /* 0x00000000390472ca */ /* 0x000fe400000e0000 */
[----:B------:R-:W-:Y:S02]  /*6f60*/  ISETP.NE.U32.AND P3, PT, R42, RZ, PT ;  /* 0x000000ff2a00720c */ /* 0x000fe40003f65070 */
[----:B------:R-:W-:Y:S02]  /*6f70*/  ISETP.NE.U32.AND P2, PT, RZ, UR60, PT ;  /* 0x0000003cff007c0c */ /* 0x000fe4000bf45070 */
[----:B------:R-:W-:Y:S02]  /*6f80*/  ISETP.NE.AND.EX P3, PT, R43, RZ, PT, P3 ;  /* 0x000000ff2b00720c */ /* 0x000fe40003f65330 */
[----:B------:R-:W-:Y:S01]  /*6f90*/  ISETP.NE.AND.EX P2, PT, RZ, UR61, PT, P2 ;  /* 0x0000003dff007c0c */ /* 0x000fe2000bf45320 */
[----:B------:R-:W-:Y:S02]  /*6fa0*/  UISETP.NE.AND UP2, UPT, UR6, URZ, UPT ;  /* 0x000000ff0600728c */ /* 0x000fe4000bf45270 */
[----:B------:R-:W-:Y:S04]  /*6fb0*/  UISETP.NE.U32.AND UP0, UPT, UR5, URZ, UPT ;  /* 0x000000ff0500728c */ /* 0x000fe8000bf05070 */
[----:B------:R-:W-:Y:S01]  /*6fc0*/  UISETP.NE.AND.EX UP1, UPT, UR4, URZ, UPT, UP0 ;  /* 0x000000ff0400728c */ /* 0x000fe2000bf25300 */
[----:B------:R-:W-:Y:S01]  /*6fd0*/  PLOP3.LUT P4, PT, PT, PT, UP2, 0x80, 0x8 ;  /* 0x000000000008781c */ /* 0x000fe20003f8f028 */
[----:B------:R-:W-:Y:S03]  /*6fe0*/  UPLOP3.LUT UP0, UPT, UPT, UPT, UPT, 0x40, 0x4 ;  /* 0x000000000004789c */ /* 0x000fe60003f0e870 */
[----:B------:R-:W-:Y:S01]  /*6ff0*/  P2R R64, PR, RZ, 0x10 ;  /* 0x00000010ff407803 */ /* 0x000fe20000000000 */
[----:B------:R-:W-:Y:S06]  /*7000*/  @UP2 UPLOP3.LUT UP0, UPT, UPT, UPT, UP1, 0x80, 0x8 ;  /* 0x000000000008289c */ /* 0x000fec0003f0f010 */
[----:B------:R-:W-:Y:S01]  /*7010*/  PLOP3.LUT P0, PT, PT, PT, UP0, 0x80, 0x8 ;  /* 0x000000000008781c */ /* 0x000fe20003f0f008 */
[----:B------:R-:W-:Y:S01]  /*7020*/  @!UPT UIADD3 URZ, UPT, UPT, URZ, URZ, URZ ;  /* 0x000000fffffff290 */ /* 0x000fe2000fffe0ff */
[----:B------:R-:W-:Y:S11]  /*7030*/  BRA.U !UP1, `(.L_x_84) ;  /* 0x0000000109407547 */ /* 0x000ff6000b800000 */
[----:B------:R-:W-:Y:S01]  /*7040*/  UISETP.NE.U32.AND UP0, UPT, UR60, URZ, UPT ;  /* 0x000000ff3c00728c */ /* 0x000fe2000bf05070 */
[----:B------:R-:W-:Y:S01]  /*7050*/  R2UR UR6, R58 ;  /* 0x000000003a0672ca */ /* 0x000fe200000e0000 */
[----:B------:R-:W1:Y:S01]  /*7060*/  LDCU.64 UR8, c[0x0][0x358] ;  /* 0x00006b00ff0877ac */ /* 0x000e620008000a00 */
[----:B------:R-:W-:Y:S02]  /*7070*/  HFMA2 R55, -RZ, RZ, 0, 5.9604644775390625e-08 ;  /* 0x00000001ff377431 */ /* 0x000fe400000001ff */
[----:B------:R-:W-:Y:S01]  /*7080*/  IMAD.MOV.U32 R0, RZ, RZ, 0x1 ;  /* 0x00000001ff007424 */ /* 0x000fe200078e00ff */
[----:B------:R-:W-:Y:S06]  /*7090*/  UISETP.NE.AND.EX UP0, UPT, UR61, URZ, UPT, UP0 ;  /* 0x000000ff3d00728c */ /* 0x000fec000bf05300 */
[----:B------:R-:W-:Y:S05]  /*70a0*/  PLOP3.LUT P1, PT, PT, PT, UP0, 0x80, 0x8 ;  /* 0x000000000008781c */ /* 0x000fea0003f2f008 */
[----:B------:R-:W2:Y:S01]  /*70b0*/  @UP0 LDCU.64 UR4, c[0x0][0x988] ;  /* 0x00013100ff0407ac */ /* 0x000ea20008000a00 */
[----:B------:R-:W-:Y:S07]  /*70c0*/  @UP0 UIMAD UR6, UR50, UR6, URZ ;  /* 0x00000006320602a4 */ /* 0x000fee000f8e02ff */
[----:B------:R-:W-:Y:S01]  /*70d0*/  @!P1 PRMT R55, R0, 0x7610, R55 ;  /* 0x0000761000379816 */ /* 0x000fe20000000037 */
[----:B--2---:R-:W-:Y:S06]  /*70e0*/  @UP0 UIMAD.WIDE UR4, UR6, 0x4, UR4 ;  /* 0x00000004060408a5 */ /* 0x004fec000f8e0204 */
[----:B------:R-:W-:Y:S02]  /*70f0*/  IMAD.U32 R4, RZ, RZ, UR4 ;  /* 0x00000004ff047e24 */ /* 0x000fe4000f8e00ff */
[----:B------:R-:W-:Y:S03]  /*7100*/  IMAD.U32 R5, RZ, RZ, UR5 ;  /* 0x00000005ff057e24 */ /* 0x000fe6000f8e00ff */
[----:B------:R-:W2:Y:S02]  /*7110*/  @!UP0 LDCU UR4, c[0x0][0x980] ;  /* 0x00013000ff0487ac */ /* 0x000ea40008000800 */
[----:B-1---5:R1:W5:Y:S02]  /*7120*/  @P1 LDG.E R27, desc[UR8][R4.64] ;  /* 0x00000008041b1981 */ /* 0x022364000c1e1900 */
[----:B-12---:R-:W-:Y:S02]  /*7130*/  @!P1 MOV R27, UR4 ;  /* 0x00000004001b9c02 */ /* 0x006fe40008000f00 */
.L_x_84:
[----:B------:R-:W-:Y:S05]  /*7140*/  @!P3 BRA `(.L_x_85) ;  /* 0x000000000024b947 */ /* 0x000fea0003800000 */
[----:B------:R-:W-:Y:S01]  /*7150*/  ISETP.NE.U32.AND P1, PT, R40, RZ, PT ;  /* 0x000000ff2800720c */ /* 0x000fe20003f25070 */
[----:B------:R-:W1:Y:S03]  /*7160*/  LDCU.64 UR4, c[0x0][0x358] ;  /* 0x00006b00ff0477ac */ /* 0x000e660008000a00 */
[----:B------:R-:W-:Y:S11]  /*7170*/  ISETP.NE.AND.EX P1, PT, R41, RZ, PT, P1 ;  /* 0x000000ff2900720c */ /* 0x000ff60003f25310 */
[----:B------:R-:W-:Y:S02]  /*7180*/  @!UPT UIADD3 URZ, UPT, UPT, URZ, URZ, URZ ;  /* 0x000000fffffff290 */ /* 0x000fe4000fffe0ff */
[----:B------:R-:W2:Y:S01]  /*7190*/  @P1 LDC.64 R4, c[0x0][0x9a8] ;  /* 0x00026a00ff041b82 */ /* 0x000ea20000000a00 */
[----:B------:R-:W-:Y:S04]  /*71a0*/  @P1 IMAD R0, R42, UR50, RZ ;  /* 0x000000322a001c24 */ /* 0x000fe8000f8e02ff */
[----:B--2---:R-:W-:Y:S05]  /*71b0*/  @P1 IMAD.WIDE R4, R0, 0x4, R4 ;  /* 0x0000000400041825 */ /* 0x004fea00078e0204 */
[----:B-1---5:R1:W5:Y:S02]  /*71c0*/  @P1 LDG.E R24, desc[UR4][R4.64] ;  /* 0x0000000404181981 */ /* 0x022364000c1e1900 */
[----:B-1----:R-:W2:Y:S02]  /*71d0*/  @!P1 LDC R24, c[0x0][0x9a0] ;  /* 0x00026800ff189b82 */ /* 0x002ea40000000800 */
.L_x_85:
[----:B-----5:R-:W-:Y:S01]  /*71e0*/  FSETP.NEU.AND P1, PT, R27, RZ, PT ;  /* 0x000000ff1b00720b */ /* 0x020fe20003f2d000 */
[----:B------:R-:W-:Y:S01]  /*71f0*/  IMAD.SHL.U32 R69, R53, 0x2, RZ ;  /* 0x0000000235457824 */ /* 0x000fe200078e00ff */
[----:B------:R-:W-:Y:S01]  /*7200*/  SEL R3, RZ, 0xffffffff, P2 ;  /* 0xffffffffff037807 */ /* 0x000fe20001000000 */
[----:B------:R-:W-:Y:S01]  /*7210*/  BSSY B1, `(.L_x_86) ;  /* 0x000002c000017945 */ /* 0x000fe20003800000 */
[----:B------:R-:W-:Y:S01]  /*7220*/  @P4 LOP3.LUT P2, RZ, R55, 0xff, RZ, 0xc0, !PT ;  /* 0x000000ff37ff4812 */ /* 0x000fe2000784c0ff */
[----:B------:R-:W-:Y:S01]  /*7230*/  VIADD R66, R69, UR49 ;  /* 0x0000003145427c36 */ /* 0x000fe20008000000 */
[----:B------:R-:W-:Y:S01]  /*7240*/  @P4 SEL R63, RZ, 0xffffffff, P1 ;  /* 0xffffffffff3f4807 */ /* 0x000fe20000800000 */
[----:B------:R-:W-:Y:S01]  /*7250*/  IMAD.MOV.U32 R70, RZ, RZ, 0x1 ;  /* 0x00000001ff467424 */ /* 0x000fe200078e00ff */
[----:B------:R-:W-:Y:S01]  /*7260*/  LOP3.LUT R52, R52, 0x1, RZ, 0x3c, !PT ;  /* 0x0000000134347812 */ /* 0x000fe200078e3cff */
[----:B------:R-:W-:Y:S01]  /*7270*/  IMAD.IADD R25, R23, 0x1, R2 ;  /* 0x0000000117197824 */ /* 0x000fe200078e0202 */
[----:B------:R-:W-:Y:S01]  /*7280*/  @P0 SEL R63, R3, R63, !P2 ;  /* 0x0000003f033f0207 */ /* 0x000fe20005000000 */
[----:B------:R-:W-:Y:S01]  /*7290*/  IMAD.MOV.U32 R68, RZ, RZ, RZ ;  /* 0x000000ffff447224 */ /* 0x000fe200078e00ff */
[----:B------:R-:W-:Y:S02]  /*72a0*/  LEA R67, R22, UR49, 0x3 ;  /* 0x0000003116437c11 */ /* 0x000fe4000f8e18ff */
[----:B------:R-:W-:Y:S02]  /*72b0*/  CS2R R38, SRZ ;  /* 0x0000000000267805 */ /* 0x000fe4000001ff00 */
[----:B------:R-:W-:Y:S02]  /*72c0*/  @P4 LOP3.LUT R63, R63, 0x1, RZ, 0xc0, !PT ;  /* 0x000000013f3f4812 */ /* 0x000fe400078ec0ff */
[----:B------:R-:W-:Y:S02]  /*72d0*/  CS2R R36, SRZ ;  /* 0x0000000000247805 */ /* 0x000fe4000001ff00 */
[----:B------:R-:W-:Y:S02]  /*72e0*/  PLOP3.LUT P0, PT, PT, PT, UP1, 0x80, 0x8 ;  /* 0x000000000008781c */ /* 0x000fe40003f0f018 */
[----:B------:R-:W-:Y:S02]  /*72f0*/  CS2R R30, SRZ ;  /* 0x00000000001e7805 */ /* 0x000fe4000001ff00 */
[----:B------:R-:W-:Y:S02]  /*7300*/  ISETP.NE.U32.OR P5, PT, R63, 0x1, !P4 ;  /* 0x000000013f00780c */ /* 0x000fe400067a5470 */
[----:B------:R-:W-:Y:S02]  /*7310*/  CS2R R28, SRZ ;  /* 0x00000000001c7805 */ /* 0x000fe4000001ff00 */
[----:B------:R-:W-:Y:S01]  /*7320*/  LOP3.LUT P2, R62, R55, 0xff, RZ, 0xc0, !PT ;  /* 0x000000ff373e7812 */ /* 0x000fe2000784c0ff */
[----:B------:R-:W-:Y:S01]  /*7330*/  IMAD.IADD R65, R61, 0x1, R66 ;  /* 0x000000013d417824 */ /* 0x000fe200078e0242 */
[----:B------:R-:W-:Y:S04]  /*7340*/  SEL R71, RZ, 0xffffffff, P1 ;  /* 0xffffffffff477807 */ /* 0x000fe80000800000 */
[----:B------:R-:W-:Y:S03]  /*7350*/  @P0 SEL R71, R3, R71, !P2 ;  /* 0x0000004703470207 */ /* 0x000fe60005000000 */
[----:B------:R-:W-:Y:S02]  /*7360*/  @P5 SHF.L.U32 R0, R52, 0x1f, RZ ;  /* 0x0000001f34005819 */ /* 0x000fe400000006ff */
[----:B------:R-:W-:Y:S02]  /*7370*/  LOP3.LUT R71, R71, 0x1, RZ, 0xc0, !PT ;  /* 0x0000000147477812 */ /* 0x000fe400078ec0ff */
[----:B------:R1:W3:Y:S02]  /*7380*/  @P5 SYNCS.PHASECHK.TRANS64.TRYWAIT P4, [UR49+0x80], R0 ;  /* 0x00008000ff0055a7 */ /* 0x0002e40008081131 */
[----:B-1----:R-:W-:Y:S04]  /*7390*/  SHF.L.U32 R0, R51, 0x1f, RZ ;  /* 0x0000001f33007819 */ /* 0x002fe800000006ff */
[----:B------:R1:W4:Y:S01]  /*73a0*/  SYNCS.PHASECHK.TRANS64.TRYWAIT P3, [R67+URZ+0xe0], R0 ;  /* 0x0000e000430075a7 */ /* 0x00032200080611ff */
[----:B---3--:R-:W-:Y:S01]  /*73b0*/  @P5 SEL R70, RZ, 0x1, !P4 ;  /* 0x00000001ff465807 */ /* 0x008fe20006000000 */
[----:B-1----:R-:W-:Y:S06]  /*73c0*/  @!P5 BRA `(.L_x_87) ;  /* 0x000000000040d947 */ /* 0x002fec0003800000 */
[----:B------:R-:W-:Y:S01]  /*73d0*/  ISETP.NE.AND P1, PT, R70, RZ, PT ;  /* 0x000000ff4600720c */ /* 0x000fe20003f25270 */
[----:B------:R-:W-:Y:S01]  /*73e0*/  BSSY B0, `(.L_x_88) ;  /* 0x000000a000007945 */ /* 0x000fe20003800000 */
[----:B------:R-:W-:Y:S01]  /*73f0*/  ISETP.NE.U32.AND P0, PT, R71, 0x1, PT ;  /* 0x000000014700780c */ /* 0x000fe20003f05070 */
[----:B------:R-:W-:Y:S01]  /*7400*/  IMAD.MOV.U32 R38, RZ, RZ, RZ ;  /* 0x000000ffff267224 */ /* 0x000fe200078e00ff */
[----:B------:R-:W-:Y:S02]  /*7410*/  CS2R R30, SRZ ;  /* 0x00000000001e7805 */ /* 0x000fe4000001ff00 */
[----:B------:R-:W-:Y:S02]  /*7420*/  CS2R R28, SRZ ;  /* 0x00000000001c7805 */ /* 0x000fe4000001ff00 */
[----:B------:R-:W-:Y:S05]  /*7430*/  CS2R R36, SRZ ;  /* 0x0000000000247805 */ /* 0x000fea000001ff00 */
[----:B------:R-:W-:Y:S05]  /*7440*/  @P1 BRA `(.L_x_89) ;  /* 0x00000000000c1947 */ /* 0x000fea0003800000 */
[----:B------:R-:W-:Y:S04]  /*7450*/  SHF.L.U32 R3, R52, 0x1f, RZ ;  /* 0x0000001f34037819 */ /* 0x000fe800000006ff */
[----:B------:R-:W1:Y:S02]  /*7460*/  SYNCS.PHASECHK.TRANS64.TRYWAIT P1, [UR49+0x80], R3 ;  /* 0x00008003ff0075a7 */ /* 0x000e640008021131 */
[----:B-1----:R-:W-:Y:S05]  /*7470*/  @!P1 BRA `(.L_x_90) ;  /* 0x0000002c00909947 */ /* 0x002fea0003800000 */
.L_x_89:
[----:B------:R-:W-:Y:S05]  /*7480*/  BSYNC B0 ;  /* 0x0000000000007941 */ /* 0x000fea0003800000 */
.L_x_88:
[----:B------:R-:W-:Y:S05]  /*7490*/  @P0 WARPSYNC.ALL ;  /* 0x0000000000000948 */ /* 0x000fea0003800000 */
[----:B------:R3:W1:Y:S01]  /*74a0*/  @P0 LDSM.16.M88.4 R28, [R69+UR49+0x200] ;  /* 0x00020031451c083b */ /* 0x0006620008000200 */
[----:B------:R-:W-:Y:S03]  /*74b0*/  HFMA2 R68, -RZ, RZ, 0, 5.9604644775390625e-08 ;  /* 0x00000001ff447431 */ /* 0x000fe600000001ff */
[----:B------:R3:W1:Y:S02]  /*74c0*/  @P0 LDSM.16.M88.4 R36, [R65+0x200] ;  /* 0x000200004124083b */ /* 0x0006640000000200 */
.L_x_87:
[----:B------:R-:W-:Y:S05]  /*74d0*/  BSYNC B1 ;  /* 0x0000000000017941 */ /* 0x000fea0003800000 */
.L_x_86:
[----:B-1----:R-:W-:Y:S04]  /*74e0*/  SHF.R.U32.HI R2, RZ, 0x15, R25 ;  /* 0x00000015ff027819 */ /* 0x002fe80000011619 */
[----:B------:R-:W-:Y:S01]  /*74f0*/  LOP3.LUT P0, RZ, R2, 0x3, R56, 0x48, !PT ;  /* 0x0000000302ff7812 */ /* 0x000fe20007804838 */
[----:B------:R-:W-:Y:S01]  /*7500*/  @!UPT UIADD3 URZ, UPT, UPT, URZ, URZ, URZ ;  /* 0x000000fffffff290 */ /* 0x000fe2000fffe0ff */
[----:B----4-:R-:W-:Y:S11]  /*7510*/  @P3 BRA `(.L_x_91) ;  /* 0x0000000000083947 */ /* 0x010ff60003800000 */
[----:B------:R-:W1:Y:S02]  /*7520*/  SYNCS.PHASECHK.TRANS64.TRYWAIT P1, [R67+URZ+0xe0], R0 ;  /* 0x0000e000430075a7 */ /* 0x000e6400080211ff */
[----:B-1----:R-:W-:Y:S05]  /*7530*/  @!P1 BRA `(.L_x_92) ;  /* 0x0000002c00789947 */ /* 0x002fea0003800000 */
.L_x_91:
[----:B------:R-:W-:Y:S05]  /*7540*/  @!P0 BRA `(.L_x_93) ;  /* 0x0000000000408947 */ /* 0x000fea0003800000 */
[----:B------:R-:W4:Y:S01]  /*7550*/  LDCU.64 UR8, c[0x4][0x70] ;  /* 0x01000e00ff0877ac */ /* 0x000f220008000a00 */
[----:B------:R-:W-:Y:S01]  /*7560*/  MOV R3, 0x0 ;  /* 0x0000000000037802 */ /* 0x000fe20000000f00 */
[----:B------:R-:W-:Y:S02]  /*7570*/  HFMA2 R12, -RZ, RZ, 0, 5.9604644775390625e-08 ;  /* 0x00000001ff0c7431 */ /* 0x000fe400000001ff */
[----:B------:R-:W-:Y:S02]  /*7580*/  IMAD.MOV.U32 R8, RZ, RZ, 0x192 ;  /* 0x00000192ff087424 */ /* 0x000fe400078e00ff */
[----:B------:R-:W-:Y:S01]  /*7590*/  IMAD.MOV.U32 R13, RZ, RZ, RZ ;  /* 0x000000ffff0d7224 */ /* 0x000fe200078e00ff */
[----:B------:R-:W5:Y:S01]  /*75a0*/  LDCU.64 UR6, c[0x4][0x78] ;  /* 0x01000f00ff0677ac */ /* 0x000f620008000a00 */
[----:B------:R-:W1:Y:S01]  /*75b0*/  LDC.64 R2, c[0x4][R3] ;  /* 0x0100000003027b82 */ /* 0x000e620000000a00 */
[----:B------:R-:W2:Y:S01]  /*75c0*/  LDCU.64 UR4, c[0x4][0x10] ;  /* 0x01000200ff0477ac */ /* 0x000ea20008000a00 */
[----:B----4-:R-:W-:Y:S01]  /*75d0*/  MOV R5, UR9 ;  /* 0x0000000900057c02 */ /* 0x010fe20008000f00 */
[----:B------:R-:W-:Y:S01]  /*75e0*/  IMAD.U32 R4, RZ, RZ, UR8 ;  /* 0x00000008ff047e24 */ /* 0x000fe2000f8e00ff */
[----:B-----5:R-:W-:Y:S01]  /*75f0*/  MOV R7, UR7 ;  /* 0x0000000700077c02 */ /* 0x020fe20008000f00 */
[----:B------:R-:W-:Y:S01]  /*7600*/  IMAD.U32 R6, RZ, RZ, UR6 ;  /* 0x00000006ff067e24 */ /* 0x000fe2000f8e00ff */
[----:B--2---:R-:W-:Y:S01]  /*7610*/  MOV R11, UR5 ;  /* 0x00000005000b7c02 */ /* 0x004fe20008000f00 */
[----:B------:R-:W-:Y:S02]  /*7620*/  IMAD.U32 R10, RZ, RZ, UR4 ;  /* 0x00000004ff0a7e24 */ /* 0x000fe4000f8e00ff */
[----:B------:R-:W-:Y:S07]  /*7630*/  LEPC R20, `(.L_x_93) ;  /* 0x000000001014794e */ /* 0x000fee0000000000 */
[----:B-1-3--:R-:W-:Y:S05]  /*7640*/  CALL.ABS.NOINC R2 ;  /* 0x0000000002007343 */ /* 0x00afea0003c00000 */
.L_x_93:
[----:B------:R-:W-:Y:S05]  /*7650*/  WARPSYNC.ALL ;  /* 0x0000000000007948 */ /* 0x000fea0003800000 */
[----:B------:R-:W-:Y:S01]  /*7660*/  R2UR UR4, R25 ;  /* 0x00000000190472ca */ /* 0x000fe200000e0000 */
[--C-:B------:R-:W-:Y:S01]  /*7670*/  HADD2.F32 R20, -RZ, R28.reuse.H0_H0 ;  /* 0x2000001cff147230 */ /* 0x100fe20000004100 */
[----:B------:R-:W-:Y:S01]  /*7680*/  ISETP.NE.AND P1, PT, R54, RZ, PT ;  /* 0x000000ff3600720c */ /* 0x000fe20003f25270 */
[----:B------:R-:W-:Y:S01]  /*7690*/  HADD2.F32 R21, -RZ, R28.H1_H1 ;  /* 0x3000001cff157230 */ /* 0x000fe20000004100 */
[----:B------:R-:W-:Y:S01]  /*76a0*/  ISETP.NE.AND P6, PT, R64, RZ, PT ;  /* 0x000000ff4000720c */ /* 0x000fe20003fc5270 */
[--C-:B------:R-:W-:Y:S01]  /*76b0*/  HADD2.F32 R26, -RZ, R29.reuse.H0_H0 ;  /* 0x2000001dff1a7230 */ /* 0x100fe20000004100 */
[----:B------:R-:W-:Y:S02]  /*76c0*/  BSSY.RECONVERGENT B0, `(.L_x_94) ;  /* 0x000004c000007945 */ /* 0x000fe40003800200 */
[----:B------:R-:W-:Y:S05]  /*76d0*/  ISETP.NE.U32.OR P0, PT, R63, 0x1, !P6 ;  /* 0x000000013f00780c */ /* 0x000fea0007705470 */
[----:B------:R-:W1:Y:S02]  /*76e0*/  LDTM.16dp256bit.x4 R4, tmem[UR4] ;  /* 0x00000004000479ee */ /* 0x000e640008120000 */
[C---:B-12---:R-:W-:Y:S01]  /*76f0*/  FMUL R0, R24.reuse, R4 ;  /* 0x0000000418007220 */ /* 0x046fe20000400000 */
[C---:B------:R-:W-:Y:S01]  /*7700*/  FMUL R4, R24.reuse, R8 ;  /* 0x0000000818047220 */ /* 0x040fe20000400000 */
[C---:B------:R-:W-:Y:S01]  /*7710*/  FMUL R8, R24.reuse, R12 ;  /* 0x0000000c18087220 */ /* 0x040fe20000400000 */
[C---:B------:R-:W-:Y:S01]  /*7720*/  FMUL R2, R24.reuse, R5 ;  /* 0x0000000518027220 */ /* 0x040fe20000400000 */
[C---:B------:R-:W-:Y:S01]  /*7730*/  FFMA R0, R27.reuse, R20, R0 ;  /* 0x000000141b007223 */ /* 0x040fe20000000000 */
[C---:B------:R-:W-:Y:S01]  /*7740*/  FMUL R12, R24.reuse, R16 ;  /* 0x00000010180c7220 */ /* 0x040fe20000400000 */
[C---:B------:R-:W-:Y:S01]  /*7750*/  FMUL R3, R24.reuse, R6 ;  /* 0x0000000618037220 */ /* 0x040fe20000400000 */
[----:B------:R-:W-:Y:S02]  /*7760*/  HADD2.F32 R16, -RZ, R29.H1_H1 ;  /* 0x3000001dff107230 */ /* 0x000fe40000004100 */
[C---:B------:R-:W-:Y:S01]  /*7770*/  FFMA R2, R27.reuse, R21, R2 ;  /* 0x000000151b027223 */ /* 0x040fe20000000002 */
[C---:B------:R-:W-:Y:S01]  /*7780*/  FMUL R7, R24.reuse, R7 ;  /* 0x0000000718077220 */ /* 0x040fe20000400000 */
[C---:B------:R-:W-:Y:S01]  /*7790*/  FMUL R5, R24.reuse, R9 ;  /* 0x0000000918057220 */ /* 0x040fe20000400000 */
[C---:B------:R-:W-:Y:S01]  /*77a0*/  FFMA R3, R27.reuse, R26, R3 ;  /* 0x0000001a1b037223 */ /* 0x040fe20000000003 */
[C---:B------:R-:W-:Y:S01]  /*77b0*/  FMUL R9, R24.reuse, R13 ;  /* 0x0000000d18097220 */ /* 0x040fe20000400000 */
[----:B------:R-:W-:Y:S01]  /*77c0*/  FFMA R7, R27, R16, R7 ;  /* 0x000000101b077223 */ /* 0x000fe20000000007 */
[--C-:B------:R-:W-:Y:S02]  /*77d0*/  HADD2.F32 R16, -RZ, R30.reuse.H1_H1 ;  /* 0x3000001eff107230 */ /* 0x100fe40000004100 */
[C---:B------:R-:W-:Y:S01]  /*77e0*/  FMUL R6, R24.reuse, R10 ;  /* 0x0000000a18067220 */ /* 0x040fe20000400000 */
[C---:B------:R-:W-:Y:S01]  /*77f0*/  FMUL R13, R24.reuse, R17 ;  /* 0x00000011180d7220 */ /* 0x040fe20000400000 */
[----:B------:R-:W-:Y:S02]  /*7800*/  HADD2.F32 R17, -RZ, R30.H0_H0 ;  /* 0x2000001eff117230 */ /* 0x000fe40000004100 */
[C---:B------:R-:W-:Y:S01]  /*7810*/  FMUL R10, R24.reuse, R14 ;  /* 0x0000000e180a7220 */ /* 0x040fe20000400000 */
[----:B------:R-:W-:Y:S01]  /*7820*/  FMUL R14, R24, R18 ;  /* 0x00000012180e7220 */ /* 0x000fe20000400000 */
[----:B------:R-:W-:Y:S01]  /*7830*/  F2FP.F16.F32.PACK_AB R32, R2, R0 ;  /* 0x000000000220723e */ /* 0x000fe200000000ff */
[--C-:B------:R-:W-:Y:S01]  /*7840*/  HADD2.F32 R18, -RZ, R31.reuse.H0_H0 ;  /* 0x2000001fff127230 */ /* 0x100fe20000004100 */
[----:B------:R-:W-:Y:S01]  /*7850*/  F2FP.F16.F32.PACK_AB R33, R7, R3 ;  /* 0x000000030721723e */ /* 0x000fe200000000ff */
[----:B------:R-:W-:Y:S02]  /*7860*/  HADD2.F32 R0, -RZ, R31.H1_H1 ;  /* 0x3000001fff007230 */ /* 0x000fe40000004100 */
[C---:B------:R-:W-:Y:S01]  /*7870*/  FMUL R11, R24.reuse, R11 ;  /* 0x0000000b180b7220 */ /* 0x040fe20000400000 */
[--C-:B------:R-:W-:Y:S02]  /*7880*/  HADD2.F32 R2, -RZ, R36.reuse.H0_H0 ;  /* 0x20000024ff027230 */ /* 0x100fe40000004100 */
[C---:B------:R-:W-:Y:S01]  /*7890*/  FFMA R4, R27.reuse, R17, R4 ;  /* 0x000000111b047223 */ /* 0x040fe20000000004 */
[----:B------:R-:W-:Y:S02]  /*78a0*/  HADD2.F32 R3, -RZ, R36.H1_H1 ;  /* 0x30000024ff037230 */ /* 0x000fe40000004100 */
[C---:B------:R-:W-:Y:S01]  /*78b0*/  FFMA R5, R27.reuse, R16, R5 ;  /* 0x000000101b057223 */ /* 0x040fe20000000005 */
[C---:B------:R-:W-:Y:S01]  /*78c0*/  FFMA R6, R27.reuse, R18, R6 ;  /* 0x000000121b067223 */ /* 0x040fe20000000006 */
[C---:B------:R-:W-:Y:S01]  /*78d0*/  FFMA R11, R27.reuse, R0, R11 ;  /* 0x000000001b0b7223 */ /* 0x040fe2000000000b */
[--C-:B------:R-:W-:Y:S02]  /*78e0*/  HADD2.F32 R7, -RZ, R37.reuse.H0_H0 ;  /* 0x20000025ff077230 */ /* 0x100fe40000004100 */
[C---:B------:R-:W-:Y:S01]  /*78f0*/  FFMA R8, R27.reuse, R2, R8 ;  /* 0x000000021b087223 */ /* 0x040fe20000000008 */
[----:B------:R-:W-:Y:S02]  /*7900*/  HADD2.F32 R0, -RZ, R37.H1_H1 ;  /* 0x30000025ff007230 */ /* 0x000fe40000004100 */
[----:B------:R-:W-:Y:S01]  /*7910*/  FFMA R9, R27, R3, R9 ;  /* 0x000000031b097223 */ /* 0x000fe20000000009 */
[C---:B------:R-:W-:Y:S01]  /*7920*/  FMUL R15, R24.reuse, R15 ;  /* 0x0000000f180f7220 */ /* 0x040fe20000400000 */
[--C-:B------:R-:W-:Y:S01]  /*7930*/  HADD2.F32 R2, -RZ, R38.reuse.H0_H0 ;  /* 0x20000026ff027230 */ /* 0x100fe20000004100 */
[----:B------:R-:W-:Y:S01]  /*7940*/  F2FP.F16.F32.PACK_AB R34, R5, R4 ;  /* 0x000000040522723e */ /* 0x000fe200000000ff */
[----:B------:R-:W-:Y:S02]  /*7950*/  HADD2.F32 R3, -RZ, R38.H1_H1 ;  /* 0x30000026ff037230 */ /* 0x000fe40000004100 */
[C---:B------:R-:W-:Y:S01]  /*7960*/  FFMA R10, R27.reuse, R7, R10 ;  /* 0x000000071b0a7223 */ /* 0x040fe2000000000a */
[--C-:B------:R-:W-:Y:S02]  /*7970*/  HADD2.F32 R4, -RZ, R39.reuse.H0_H0 ;  /* 0x20000027ff047230 */ /* 0x100fe40000004100 */
[C---:B------:R-:W-:Y:S01]  /*7980*/  FFMA R15, R27.reuse, R0, R15 ;  /* 0x000000001b0f7223 */ /* 0x040fe2000000000f */
[----:B------:R-:W-:Y:S02]  /*7990*/  HADD2.F32 R5, -RZ, R39.H1_H1 ;  /* 0x30000027ff057230 */ /* 0x000fe40000004100 */
[----:B------:R-:W-:Y:S01]  /*79a0*/  FMUL R19, R24, R19 ;  /* 0x0000001318137220 */ /* 0x000fe20000400000 */
[C---:B------:R-:W-:Y:S01]  /*79b0*/  FFMA R12, R27.reuse, R2, R12 ;  /* 0x000000021b0c7223 */ /* 0x040fe2000000000c */
[C---:B------:R-:W-:Y:S01]  /*79c0*/  FFMA R13, R27.reuse, R3, R13 ;  /* 0x000000031b0d7223 */ /* 0x040fe2000000000d */
[C---:B------:R-:W-:Y:S01]  /*79d0*/  FFMA R14, R27.reuse, R4, R14 ;  /* 0x000000041b0e7223 */ /* 0x040fe2000000000e */
[----:B------:R-:W-:Y:S01]  /*79e0*/  FFMA R19, R27, R5, R19 ;  /* 0x000000051b137223 */ /* 0x000fe20000000013 */
[----:B------:R-:W-:Y:S02]  /*79f0*/  F2FP.F16.F32.PACK_AB R35, R11, R6 ;  /* 0x000000060b23723e */ /* 0x000fe400000000ff */
[----:B------:R-:W-:Y:S02]  /*7a00*/  F2FP.F16.F32.PACK_AB R8, R9, R8 ;  /* 0x000000080908723e */ /* 0x000fe400000000ff */
[----:B------:R-:W-:Y:S01]  /*7a10*/  F2FP.F16.F32.PACK_AB R9, R15, R10 ;  /* 0x0000000a0f09723e */ /* 0x000fe200000000ff */
[----:B------:R1:W-:Y:S01]  /*7a20*/  STSM.16.M88.4 [R66+0x200], R32 ;  /* 0x0002002042007844 */ /* 0x0003e20000000200 */
[----:B------:R-:W-:Y:S02]  /*7a30*/  F2FP.F16.F32.PACK_AB R10, R13, R12 ;  /* 0x0000000c0d0a723e */ /* 0x000fe400000000ff */
[----:B------:R-:W-:Y:S05]  /*7a40*/  F2FP.F16.F32.PACK_AB R11, R19, R14 ;  /* 0x0000000e130b723e */ /* 0x000fea00000000ff */
[----:B------:R1:W-:Y:S01]  /*7a50*/  STSM.16.M88.4 [R65+0x200], R8 ;  /* 0x0002000841007844 */ /* 0x0003e20000000200 */
[----:B------:R-:W-:Y:S01]  /*7a60*/  @!PT LDS RZ, [RZ] ;  /* 0x00000000fffff984 */ /* 0x000fe20000000800 */
[----:B------:R-:W-:Y:S01]  /*7a70*/  @!PT LDS RZ, [RZ] ;  /* 0x00000000fffff984 */ /* 0x000fe20000000800 */
[----:B------:R-:W-:Y:S01]  /*7a80*/  @!PT LDS RZ, [RZ] ;  /* 0x00000000fffff984 */ /* 0x000fe20000000800 */
[----:B------:R-:W-:Y:S01]  /*7a90*/  @!PT LDS RZ, [RZ] ;  /* 0x00000000fffff984 */ /* 0x000fe20000000800 */
[----:B------:R2:W-:Y:S07]  /*7aa0*/  MEMBAR.ALL.CTA ;  /* 0x0000000000007992 */ /* 0x0005ee0000008000 */
[----:B--2---:R-:W2:Y:S02]  /*7ab0*/  FENCE.VIEW.ASYNC.S ;  /* 0x00000000000073c6 */ /* 0x004ea40000000000 */
[----:B--2---:R-:W-:Y:S06]  /*7ac0*/  BAR.SYNC.DEFER_BLOCKING 0x1, 0x80 ;  /* 0x0042000000007b1d */ /* 0x004fec0000010000 */
[----:B------:R-:W-:Y:S05]  /*7ad0*/  @P1 BRA `(.L_x_95) ;  /* 0x0000000000281947 */ /* 0x000fea0003800000 */
[----:B------:R-:W2:Y:S01]  /*7ae0*/  LDCU.64 UR6, c[0x0][0x348] ;  /* 0x00006900ff0677ac */ /* 0x000ea20008000a00 */
[----:B------:R-:W-:Y:S01]  /*7af0*/  UIADD3 UR4, UPT, UPT, UR49, 0x200, URZ ;  /* 0x0000020031047890 */ /* 0x000fe2000fffe0ff */
[----:B------:R-:W-:Y:S05]  /*7b00*/  UMOV UR41, UR52 ;  /* 0x0000003400297c82 */ /* 0x000fea0008000000 */
[----:B------:R-:W-:Y:S04]  /*7b10*/  MOV R60, UR4 ;  /* 0x00000004003c7c02 */ /* 0x000fe80008000f00 */
[----:B------:R-:W-:Y:S01]  /*7b20*/  R2UR UR40, R60 ;  /* 0x000000003c2872ca */ /* 0x000fe200000e0000 */
[----:B--2---:R-:W-:Y:S04]  /*7b30*/  UIADD3 UR4, UP0, UPT, UR6, 0x780, URZ ;  /* 0x0000078006047890 */ /* 0x004fe8000ff1e0ff */
[----:B------:R-:W-:Y:S09]  /*7b40*/  UIADD3.X UR5, UPT, UPT, URZ, UR7, URZ, UP0, !UPT ;  /* 0x00000007ff057290 */ /* 0x000ff200087fe4ff */
[----:B------:R2:W-:Y:S01]  /*7b50*/  UTMASTG.5D [UR40], [UR4] ;  /* 0x00000028040073b5 */ /* 0x0005e20008020000 */
[----:B------:R0:W-:Y:S01]  /*7b60*/  UTMACMDFLUSH ;  /* 0x00000000000079b7 */ /* 0x0001e20000000000 */
[----:B--2---:R-:W-:Y:S04]  /*7b70*/  DEPBAR.LE SB0, 0x1 ;  /* 0x000080400000791a */ /* 0x004fe80000000000 */
.L_x_95:
[----:B------:R-:W-:Y:S05]  /*7b80*/  BSYNC.RECONVERGENT B0 ;  /* 0x0000000000007941 */ /* 0x000fea0003800200 */
.L_x_94:
[----:B------:R-:W-:Y:S01]  /*7b90*/  BAR.SYNC.DEFER_BLOCKING 0x1, 0x80 ;  /* 0x0042000000007b1d */ /* 0x000fe20000010000 */
[----:B------:R-:W-:Y:S01]  /*7ba0*/  LEA R4, R68, UR49, 0x3 ;  /* 0x0000003144047c11 */ /* 0x000fe2000f8e18ff */
[----:B------:R-:W-:Y:S01]  /*7bb0*/  UISETP.NE.AND UP0, UPT, UR54, URZ, UPT ;  /* 0x000000ff3600728c */ /* 0x000fe2000bf05270 */
[----:B------:R-:W-:Y:S08]  /*7bc0*/  @P0 SHF.L.U32 R3, R52, 0x1f, RZ ;  /* 0x0000001f34030819 */ /* 0x000ff000000006ff */
[----:B------:R-:W-:Y:S05]  /*7bd0*/  BRA.U !UP0, `(.L_x_96) ;  /* 0x0000000108287547 */ /* 0x000fea000b800000 */
[----:B------:R-:W2:Y:S01]  /*7be0*/  S2R R0, SR_CgaCtaId ;  /* 0x0000000000007919 */ /* 0x000ea20000008800 */
[----:B------:R-:W-:Y:S01]  /*7bf0*/  ISETP.NE.U32.OR P1, PT, R63, 0x1, !P6 ;  /* 0x000000013f00780c */ /* 0x000fe20007725470 */
[----:B------:R-:W-:Y:S01]  /*7c00*/  IMAD.U32 R2, RZ, RZ, UR51 ;  /* 0x00000033ff027e24 */ /* 0x000fe2000f8e00ff */
[----:B------:R-:W-:Y:S04]  /*7c10*/  UIADD3 UR4, UPT, UPT, UR51, 0x1, URZ ;  /* 0x0000000133047890 */ /* 0x000fe8000fffe0ff */
[----:B------:R-:W-:Y:S04]  /*7c20*/  UISETP.NE.AND UP0, UPT, UR4, 0x4, UPT ;  /* 0x000000040400788c */ /* 0x000fe8000bf05270 */
[----:B------:R-:W-:Y:S03]  /*7c30*/  USEL UR51, UR4, URZ, UP0 ;  /* 0x000000ff04337287 */ /* 0x000fe60008000000 */
[----:B------:R-:W-:Y:S05]  /*7c40*/  @P1 LEA R2, R2, UR49, 0x3 ;  /* 0x0000003102021c11 */ /* 0x000fea000f8e18ff */
[----:B------:R-:W-:Y:S05]  /*7c50*/  @P1 VIADD R2, R2, 0xa0 ;  /* 0x000000a002021836 */ /* 0x000fea0000000000 */
[----:B--2---:R-:W-:Y:S04]  /*7c60*/  @P1 PRMT R0, R0, 0x654, R2 ;  /* 0x0000065400001816 */ /* 0x004fe80000000002 */
[----:B------:R2:W-:Y:S03]  /*7c70*/  @P1 SYNCS.ARRIVE.TRANS64.RED.A1T0 RZ, [R0+URZ], RZ ;  /* 0x000000ff00ff19a7 */ /* 0x0005e600081004ff */
.L_x_96:
[----:B------:R-:W4:Y:S01]  /*7c80*/  @P0 SYNCS.PHASECHK.TRANS64.TRYWAIT P1, [R4+URZ+0x80], R3 ;  /* 0x00008003040005a7 */ /* 0x000f2200080211ff */
[----:B------:R-:W-:Y:S01]  /*7c90*/  BSSY B1, `(.L_x_97) ;  /* 0x0000012000017945 */ /* 0x000fe20003800000 */
[----:B----4-:R-:W-:Y:S03]  /*7ca0*/  @P0 SEL R70, RZ, 0x1, !P1 ;  /* 0x00000001ff460807 */ /* 0x010fe60004800000 */
[----:B------:R-:W-:Y:S05]  /*7cb0*/  @!P0 BRA `(.L_x_98) ;  /* 0x00000000003c8947 */ /* 0x000fea0003800000 */
[----:B------:R-:W-:Y:S01]  /*7cc0*/  ISETP.NE.U32.AND P0, PT, R71, 0x1, PT ;  /* 0x000000014700780c */ /* 0x000fe20003f05070 */
[----:B------:R-:W-:Y:S01]  /*7cd0*/  BSSY B0, `(.L_x_99) ;  /* 0x0000008000007945 */ /* 0x000fe20003800000 */
[----:B------:R-:W-:Y:S11]  /*7ce0*/  ISETP.NE.AND P1, PT, R70, RZ, PT ;  /* 0x000000ff4600720c */ /* 0x000ff60003f25270 */
[----:B------:R-:W-:Y:S04]  /*7cf0*/  @P0 IMAD R3, R68, 0x1000, R69 ;  /* 0x0000100044030824 */ /* 0x000fe800078e0245 */
[----:B------:R-:W-:Y:S01]  /*7d00*/  @P0 VIADD R2, R3, UR49 ;  /* 0x0000003103020c36 */ /* 0x000fe20008000000 */
[----:B------:R-:W-:Y:S06]  /*7d10*/  @P1 BRA `(.L_x_100) ;  /* 0x00000000000c1947 */ /* 0x000fec0003800000 */
[----:B--2---:R-:W-:Y:S04]  /*7d20*/  SHF.L.U32 R0, R52, 0x1f, RZ ;  /* 0x0000001f34007819 */ /* 0x004fe800000006ff */
[----:B------:R-:W2:Y:S02]  /*7d30*/  SYNCS.PHASECHK.TRANS64.TRYWAIT P1, [R4+URZ+0x80], R0 ;  /* 0x00008000040075a7 */ /* 0x000ea400080211ff */
[----:B--2---:R-:W-:Y:S05]  /*7d40*/  @!P1 BRA `(.L_x_101) ;  /* 0x0000002400889947 */ /* 0x004fea0003800000 */
.L_x_100:
[----:B------:R-:W-:Y:S05]  /*7d50*/  BSYNC B0 ;  /* 0x0000000000007941 */ /* 0x000fea0003800000 */
.L_x_99:
[----:B------:R-:W-:Y:S01]  /*7d60*/  @P0 IADD3 R2, PT, PT, R61, R2, RZ ;  /* 0x000000023d020210 */ /* 0x000fe20007ffe0ff */
[----:B------:R-:W-:Y:S05]  /*7d70*/  @P0 WARPSYNC.ALL ;  /* 0x0000000000000948 */ /* 0x000fea0003800000 */
[----:B------:R4:W1:Y:S01]  /*7d80*/  @P0 LDSM.16.M88.4 R28, [R3+UR49+0x200] ;  /* 0x00020031031c083b */ /* 0x0008620008000200 */
[----:B------:R-:W-:Y:S03]  /*7d90*/  IADD3 R68, PT, PT, R68, 0x1, RZ ;  /* 0x0000000144447810 */ /* 0x000fe60007ffe0ff */
[----:B------:R4:W1:Y:S04]  /*7da0*/  @P0 LDSM.16.M88.4 R36, [R2+0x200] ;  /* 0x000200000224083b */ /* 0x0008680000000200 */
.L_x_98:
[----:B------:R-:W-:Y:S05]  /*7db0*/  BSYNC B1 ;  /* 0x0000000000017941 */ /* 0x000fea0003800000 */
.L_x_97:
[----:B--2---:R-:W-:Y:S05]  /*7dc0*/  VIADD R0, R25, 0x20 ;  /* 0x0000002019007836 */ /* 0x004fea0000000000 */
[----:B------:R-:W-:Y:S04]  /*7dd0*/  SHF.R.U32.HI R0, RZ, 0x15, R0 ;  /* 0x00000015ff007819 */ /* 0x000fe80000011600 */
[----:B------:R-:W-:Y:S11]  /*7de0*/  LOP3.LUT P0, RZ, R0, 0x3, R56, 0x48, !PT ;  /* 0x0000000300ff7812 */ /* 0x000ff60007804838 */
[----:B------:R-:W-:Y:S02]  /*7df0*/  @!UPT UIADD3 URZ, UPT, UPT, URZ, URZ, URZ ;  /* 0x000000fffffff290 */ /* 0x000fe4000fffe0ff */
[----:B------:R-:W-:Y:S05]  /*7e00*/  @!P0 BRA `(.L_x_102) ;  /* 0x0000000000408947 */ /* 0x000fea0003800000 */
[----:B------:R-:W2:Y:S01]  /*7e10*/  LDCU.64 UR8, c[0x4][0x70] ;  /* 0x01000e00ff0877ac */ /* 0x000ea20008000a00 */
[----:B----4-:R-:W-:Y:S01]  /*7e20*/  MOV R3, 0x0 ;  /* 0x0000000000037802 */ /* 0x010fe20000000f00 */
[----:B------:R-:W-:Y:S02]  /*7e30*/  HFMA2 R12, -RZ, RZ, 0, 5.9604644775390625e-08 ;  /* 0x00000001ff0c7431 */ /* 0x000fe400000001ff */
[----:B-1----:R-:W-:Y:S02]  /*7e40*/  IMAD.MOV.U32 R8, RZ, RZ, 0x192 ;  /* 0x00000192ff087424 */ /* 0x002fe400078e00ff */
[----:B------:R-:W-:Y:S01]  /*7e50*/  IMAD.MOV.U32 R13, RZ, RZ, RZ ;  /* 0x000000ffff0d7224 */ /* 0x000fe200078e00ff */
[----:B------:R-:W1:Y:S01]  /*7e60*/  LDCU.64 UR6, c[0x4][0x78] ;  /* 0x01000f00ff0677ac */ /* 0x000e620008000a00 */
[----:B------:R-:W4:Y:S01]  /*7e70*/  LDC.64 R2, c[0x4][R3] ;  /* 0x0100000003027b82 */ /* 0x000f220000000a00 */
[----:B------:R-:W5:Y:S01]  /*7e80*/  LDCU.64 UR4, c[0x4][0x10] ;  /* 0x01000200ff0477ac */ /* 0x000f620008000a00 */
[----:B--2---:R-:W-:Y:S01]  /*7e90*/  MOV R5, UR9 ;  /* 0x0000000900057c02 */ /* 0x004fe20008000f00 */
[----:B------:R-:W-:Y:S01]  /*7ea0*/  IMAD.U32 R4, RZ, RZ, UR8 ;  /* 0x00000008ff047e24 */ /* 0x000fe2000f8e00ff */
[----:B-1----:R-:W-:Y:S01]  /*7eb0*/  MOV R7, UR7 ;  /* 0x0000000700077c02 */ /* 0x002fe20008000f00 */
[----:B------:R-:W-:Y:S01]  /*7ec0*/  IMAD.U32 R6, RZ, RZ, UR6 ;  /* 0x00000006ff067e24 */ /* 0x000fe2000f8e00ff */
[----:B-----5:R-:W-:Y:S01]  /*7ed0*/  MOV R11, UR5 ;  /* 0x00000005000b7c02 */ /* 0x020fe20008000f00 */
[----:B------:R-:W-:Y:S02]  /*7ee0*/  IMAD.U32 R10, RZ, RZ, UR4 ;  /* 0x00000004ff0a7e24 */ /* 0x000fe4000f8e00ff */
[----:B------:R-:W-:Y:S07]  /*7ef0*/  LEPC R20, `(.L_x_102) ;  /* 0x000000001014794e */ /* 0x000fee0000000000 */
[----:B---34-:R-:W-:Y:S05]  /*7f00*/  CALL.ABS.NOINC R2 ;  /* 0x0000000002007343 */ /* 0x018fea0003c00000 */
.L_x_102:
[----:B------:R-:W-:Y:S01]  /*7f10*/  ISETP.NE.AND P6, PT, R64, RZ, PT ;  /* 0x000000ff4000720c */ /* 0x000fe20003fc5270 */
[----:B------:R-:W-:Y:S05]  /*7f20*/  WARPSYNC.ALL ;  /* 0x0000000000007948 */ /* 0x000fea0003800000 */
[----:B------:R-:W-:Y:S01]  /*7f30*/  R2UR UR4, R25 ;  /* 0x00000000190472ca */ /* 0x000fe200000e0000 */
[--C-:B-1--4-:R-:W-:Y:S01]  /*7f40*/  HADD2.F32 R3, -RZ, R28.reuse.H0_H0 ;  /* 0x2000001cff037230 */ /* 0x112fe20000004100 */
[----:B------:R-:W1:Y:S01]  /*7f50*/  S2R R72, SR_CgaCtaId ;  /* 0x0000000000487919 */ /* 0x000e620000008800 */
[--C-:B------:R-:W-:Y:S01]  /*7f60*/  HADD2.F32 R20, -RZ, R29.reuse.H0_H0 ;  /* 0x2000001dff147230 */ /* 0x100fe20000004100 */
[----:B------:R-:W-:Y:S01]  /*7f70*/  ISETP.NE.U32.OR P0, PT, R63, 0x1, !P6 ;  /* 0x000000013f00780c */ /* 0x000fe20007705470 */
[----:B------:R-:W-:Y:S01]  /*7f80*/  HADD2.F32 R21, -RZ, R29.H1_H1 ;  /* 0x3000001dff157230 */ /* 0x000fe20000004100 */
[----:B------:R-:W-:Y:S01]  /*7f90*/  ISETP.NE.AND P1, PT, R54, RZ, PT ;  /* 0x000000ff3600720c */ /* 0x000fe20003f25270 */
[----:B------:R-:W-:Y:S06]  /*7fa0*/  BSSY.RECONVERGENT B0, `(.L_x_103) ;  /* 0x000004f000007945 */ /* 0x000fec0003800200 */
[----:B------:R-:W2:Y:S02]  /*7fb0*/  LDTM.16dp256bit.x4 R4, tmem[UR4+0x20] ;  /* 0x00002004000479ee */ /* 0x000ea40008120000 */
[C---:B--2---:R-:W-:Y:S01]  /*7fc0*/  FMUL R0, R24.reuse, R4 ;  /* 0x0000000418007220 */ /* 0x044fe20000400000 */
[----:B------:R-:W-:Y:S02]  /*7fd0*/  HADD2.F32 R4, -RZ, R28.H1_H1 ;  /* 0x3000001cff047230 */ /* 0x000fe40000004100 */
[C---:B------:R-:W-:Y:S01]  /*7fe0*/  FMUL R2, R24.reuse, R5 ;  /* 0x0000000518027220 */ /* 0x040fe20000400000 */
[C---:B------:R-:W-:Y:S01]  /*7ff0*/  FMUL R7, R24.reuse, R7 ;  /* 0x0000000718077220 */ /* 0x040fe20000400000 */
[C---:B------:R-:W-:Y:S01]  /*8000*/  FFMA R0, R27.reuse, R3, R0 ;  /* 0x000000031b007223 */ /* 0x040fe20000000000 */
[C---:B------:R-:W-:Y:S01]  /*8010*/  FMUL R3, R24.reuse, R6 ;  /* 0x0000000618037220 */ /* 0x040fe20000400000 */
[C---:B------:R-:W-:Y:S01]  /*8020*/  FFMA R2, R27.reuse, R4, R2 ;  /* 0x000000041b027223 */ /* 0x040fe20000000002 */
[C---:B------:R-:W-:Y:S01]  /*8030*/  FMUL R4, R24.reuse, R8 ;  /* 0x0000000818047220 */ /* 0x040fe20000400000 */
[----:B------:R-:W-:Y:S01]  /*8040*/  FMUL R5, R24, R9 ;  /* 0x0000000918057220 */ /* 0x000fe20000400000 */
[C---:B------:R-:W-:Y:S01]  /*8050*/  FFMA R3, R27.reuse, R20, R3 ;  /* 0x000000141b037223 */ /* 0x040fe20000000003 */
[----:B------:R-:W-:Y:S01]  /*8060*/  FFMA R7, R27, R21, R7 ;  /* 0x000000151b077223 */ /* 0x000fe20000000007 */
[----:B------:R-:W-:Y:S01]  /*8070*/  F2FP.F16.F32.PACK_AB R32, R2, R0 ;  /* 0x000000000220723e */ /* 0x000fe200000000ff */
[--C-:B------:R-:W-:Y:S02]  /*8080*/  HADD2.F32 R0, -RZ, R30.reuse.H0_H0 ;  /* 0x2000001eff007230 */ /* 0x100fe40000004100 */
[C---:B------:R-:W-:Y:S01]  /*8090*/  FMUL R8, R24.reuse, R12 ;  /* 0x0000000c18087220 */ /* 0x040fe20000400000 */
[----:B------:R-:W-:Y:S01]  /*80a0*/  HADD2.F32 R2, -RZ, R30.H1_H1 ;  /* 0x3000001eff027230 */ /* 0x000fe20000004100 */
[----:B------:R-:W-:Y:S01]  /*80b0*/  F2FP.F16.F32.PACK_AB R33, R7, R3 ;  /* 0x000000030721723e */ /* 0x000fe200000000ff */
[C---:B------:R-:W-:Y:S01]  /*80c0*/  FMUL R9, R24.reuse, R13 ;  /* 0x0000000d18097220 */ /* 0x040fe20000400000 */
[C---:B------:R-:W-:Y:S01]  /*80d0*/  FMUL R12, R24.reuse, R16 ;  /* 0x00000010180c7220 */ /* 0x040fe20000400000 */
[C---:B------:R-:W-:Y:S01]  /*80e0*/  FMUL R13, R24.reuse, R17 ;  /* 0x00000011180d7220 */ /* 0x040fe20000400000 */
[--C-:B------:R-:W-:Y:S02]  /*80f0*/  HADD2.F32 R16, -RZ, R31.reuse.H0_H0 ;  /* 0x2000001fff107230 */ /* 0x100fe40000004100 */
[C---:B------:R-:W-:Y:S01]  /*8100*/  FFMA R4, R27.reuse, R0, R4 ;  /* 0x000000001b047223 */ /* 0x040fe20000000004 */
[C---:B------:R-:W-:Y:S01]  /*8110*/  FMUL R6, R24.reuse, R10 ;  /* 0x0000000a18067220 */ /* 0x040fe20000400000 */
[----:B------:R-:W-:Y:S02]  /*8120*/  HADD2.F32 R17, -RZ, R31.H1_H1 ;  /* 0x3000001fff117230 */ /* 0x000fe40000004100 */
[C---:B------:R-:W-:Y:S01]  /*8130*/  FFMA R5, R27.reuse, R2, R5 ;  /* 0x000000021b057223 */ /* 0x040fe20000000005 */
[C---:B------:R-:W-:Y:S01]  /*8140*/  FMUL R11, R24.reuse, R11 ;  /* 0x0000000b180b7220 */ /* 0x040fe20000400000 */
[--C-:B------:R-:W-:Y:S02]  /*8150*/  HADD2.F32 R0, -RZ, R36.reuse.H0_H0 ;  /* 0x20000024ff007230 */ /* 0x100fe40000004100 */
[----:B------:R-:W-:Y:S01]  /*8160*/  FFMA R6, R27, R16, R6 ;  /* 0x000000101b067223 */ /* 0x000fe20000000006 */
[----:B------:R-:W-:Y:S01]  /*8170*/  HADD2.F32 R2, -RZ, R36.H1_H1 ;  /* 0x30000024ff027230 */ /* 0x000fe20000004100 */
[----:B------:R-:W-:Y:S01]  /*8180*/  F2FP.F16.F32.PACK_AB R34, R5, R4 ;  /* 0x000000040522723e */ /* 0x000fe200000000ff */
[--C-:B------:R-:W-:Y:S02]  /*8190*/  HADD2.F32 R3, -RZ, R37.reuse.H0_H0 ;  /* 0x20000025ff037230 */ /* 0x100fe40000004100 */
[C---:B------:R-:W-:Y:S01]  /*81a0*/  FMUL R10, R24.reuse, R14 ;  /* 0x0000000e180a7220 */ /* 0x040fe20000400000 */
[C---:B------:R-:W-:Y:S01]  /*81b0*/  FFMA R11, R27.reuse, R17, R11 ;  /* 0x000000111b0b7223 */ /* 0x040fe2000000000b */
[C---:B------:R-:W-:Y:S01]  /*81c0*/  FFMA R8, R27.reuse, R0, R8 ;  /* 0x000000001b087223 */ /* 0x040fe20000000008 */
[C---:B------:R-:W-:Y:S01]  /*81d0*/  FFMA R9, R27.reuse, R2, R9 ;  /* 0x000000021b097223 */ /* 0x040fe20000000009 */
[----:B------:R-:W-:Y:S02]  /*81e0*/  HADD2.F32 R0, -RZ, R37.H1_H1 ;  /* 0x30000025ff007230 */ /* 0x000fe40000004100 */
[----:B------:R-:W-:Y:S01]  /*81f0*/  FFMA R10, R27, R3, R10 ;  /* 0x000000031b0a7223 */ /* 0x000fe2000000000a */
[----:B------:R-:W-:Y:S01]  /*8200*/  F2FP.F16.F32.PACK_AB R35, R11, R6 ;  /* 0x000000060b23723e */ /* 0x000fe200000000ff */
[C---:B------:R-:W-:Y:S01]  /*8210*/  FMUL R15, R24.reuse, R15 ;  /* 0x0000000f180f7220 */ /* 0x040fe20000400000 */
[--C-:B------:R-:W-:Y:S02]  /*8220*/  HADD2.F32 R2, -RZ, R38.reuse.H0_H0 ;  /* 0x20000026ff027230 */ /* 0x100fe40000004100 */
[C---:B------:R-:W-:Y:S01]  /*8230*/  FMUL R14, R24.reuse, R18 ;  /* 0x00000012180e7220 */ /* 0x040fe20000400000 */
[----:B------:R-:W-:Y:S01]  /*8240*/  HADD2.F32 R3, -RZ, R38.H1_H1 ;  /* 0x30000026ff037230 */ /* 0x000fe20000004100 */
[----:B------:R2:W-:Y:S01]  /*8250*/  STSM.16.M88.4 [R66+0x1200], R32 ;  /* 0x0012002042007844 */ /* 0x0005e20000000200 */
[----:B------:R-:W-:Y:S01]  /*8260*/  F2FP.F16.F32.PACK_AB R8, R9, R8 ;  /* 0x000000080908723e */ /* 0x000fe200000000ff */
[--C-:B------:R-:W-:Y:S02]  /*8270*/  HADD2.F32 R4, -RZ, R39.reuse.H0_H0 ;  /* 0x20000027ff047230 */ /* 0x100fe40000004100 */
[C---:B------:R-:W-:Y:S01]  /*8280*/  FFMA R15, R27.reuse, R0, R15 ;  /* 0x000000001b0f7223 */ /* 0x040fe2000000000f */
[----:B------:R-:W-:Y:S01]  /*8290*/  MOV R0, UR51 ;  /* 0x0000003300007c02 */ /* 0x000fe20008000f00 */
        /* <DEDUP_REMOVED lines=8> */
[----:B------:R-:W-:Y:S02]  /*8320*/  F2FP.F16.F32.PACK_AB R11, R19, R14 ;  /* 0x0000000e130b723e */ /* 0x000fe400000000ff */
[----:B------:R-:W-:Y:S02]  /*8330*/  @P0 LEA R0, R0, UR49, 0x3 ;  /* 0x0000003100000c11 */ /* 0x000fe4000f8e18ff */
[----:B------:R-:W-:Y:S01]  /*8340*/  LEA R2, R68, UR49, 0x3 ;  /* 0x0000003144027c11 */ /* 0x000fe2000f8e18ff */
[----:B------:R2:W-:Y:S01]  /*8350*/  STSM.16.M88.4 [R65+0x1200], R8 ;  /* 0x0012000841007844 */ /* 0x0005e20000000200 */
[----:B------:R-:W-:Y:S02]  /*8360*/  @P0 IADD3 R0, PT, PT, R0, 0xa0, RZ ;  /* 0x000000a000000810 */ /* 0x000fe40007ffe0ff */
[----:B------:R-:W-:Y:S01]  /*8370*/  @P0 SHF.L.U32 R3, R52, 0x1f, RZ ;  /* 0x0000001f34030819 */ /* 0x000fe200000006ff */
[----:B------:R-:W-:Y:S01]  /*8380*/  @!PT LDS RZ, [RZ] ;  /* 0x00000000fffff984 */ /* 0x000fe20000000800 */
[----:B------:R-:W-:Y:S01]  /*8390*/  @!PT LDS RZ, [RZ] ;  /* 0x00000000fffff984 */ /* 0x000fe20000000800 */
[----:B------:R-:W-:Y:S01]  /*83a0*/  @!PT LDS RZ, [RZ] ;  /* 0x00000000fffff984 */ /* 0x000fe20000000800 */
[----:B------:R-:W-:Y:S01]  /*83b0*/  @!PT LDS RZ, [RZ] ;  /* 0x00000000fffff984 */ /* 0x000fe20000000800 */
[----:B------:R4:W-:Y:S06]  /*83c0*/  MEMBAR.ALL.CTA ;  /* 0x0000000000007992 */ /* 0x0009ec0000008000 */
[----:B----4-:R-:W4:Y:S01]  /*83d0*/  FENCE.VIEW.ASYNC.S ;  /* 0x00000000000073c6 */ /* 0x010f220000000000 */
[----:B-1----:R-:W-:Y:S01]  /*83e0*/  @P0 PRMT R0, R72, 0x654, R0 ;  /* 0x0000065448000816 */ /* 0x002fe20000000000 */
[----:B----4-:R-:W-:Y:S06]  /*83f0*/  BAR.SYNC.DEFER_BLOCKING 0x1, 0x80 ;  /* 0x0042000000007b1d */ /* 0x010fec0000010000 */
[----:B------:R-:W-:Y:S05]  /*8400*/  @P1 BRA `(.L_x_104) ;  /* 0x0000000000201947 */ /* 0x000fea0003800000 */
[----:B------:R-:W1:Y:S01]  /*8410*/  LDCU.64 UR6, c[0x0][0x348] ;  /* 0x00006900ff0677ac */ /* 0x000e620008000a00 */
[----:B------:R-:W-:Y:S02]  /*8420*/  UIADD3 UR40, UPT, UPT, UR49, 0x1200, URZ ;  /* 0x0000120031287890 */ /* 0x000fe4000fffe0ff */
[----:B------:R-:W-:Y:S02]  /*8430*/  UIADD3 UR41, UPT, UPT, UR52, 0x20, URZ ;  /* 0x0000002034297890 */ /* 0x000fe4000fffe0ff */
[----:B-1----:R-:W-:Y:S04]  /*8440*/  UIADD3 UR4, UP0, UPT, UR6, 0x780, URZ ;  /* 0x0000078006047890 */ /* 0x002fe8000ff1e0ff */
[----:B------:R-:W-:Y:S09]  /*8450*/  UIADD3.X UR5, UPT, UPT, URZ, UR7, URZ, UP0, !UPT ;  /* 0x00000007ff057290 */ /* 0x000ff200087fe4ff */
[----:B------:R1:W-:Y:S01]  /*8460*/  UTMASTG.5D [UR40], [UR4] ;  /* 0x00000028040073b5 */ /* 0x0003e20008020000 */
[----:B------:R0:W-:Y:S01]  /*8470*/  UTMACMDFLUSH ;  /* 0x00000000000079b7 */ /* 0x0001e20000000000 */
[----:B-1----:R-:W-:Y:S04]  /*8480*/  DEPBAR.LE SB0, 0x1 ;  /* 0x000080400000791a */ /* 0x002fe80000000000 */
.L_x_104:
[----:B------:R-:W-:Y:S05]  /*8490*/  BSYNC.RECONVERGENT B0 ;  /* 0x0000000000007941 */ /* 0x000fea0003800200 */
.L_x_103:
[----:B------:R-:W-:Y:S01]  /*84a0*/  BAR.SYNC.DEFER_BLOCKING 0x1, 0x80 ;  /* 0x0042000000007b1d */ /* 0x000fe20000010000 */
[----:B------:R-:W-:Y:S04]  /*84b0*/  UIADD3 UR4, UPT, UPT, UR51, 0x1, URZ ;  /* 0x0000000133047890 */ /* 0x000fe8000fffe0ff */
[----:B------:R-:W-:Y:S04]  /*84c0*/  UISETP.NE.AND UP0, UPT, UR4, 0x4, UPT ;  /* 0x000000040400788c */ /* 0x000fe8000bf05270 */
[----:B------:R-:W-:Y:S01]  /*84d0*/  USEL UR50, UR4, URZ, UP0 ;  /* 0x000000ff04327287 */ /* 0x000fe20008000000 */
[----:B------:R1:W-:Y:S01]  /*84e0*/  @P0 SYNCS.ARRIVE.TRANS64.RED.A1T0 RZ, [R0+URZ], RZ ;  /* 0x000000ff00ff09a7 */ /* 0x0003e200081004ff */
[----:B------:R-:W-:Y:S01]  /*84f0*/  BSSY B1, `(.L_x_105) ;  /* 0x0000013000017945 */ /* 0x000fe20003800000 */
[----:B------:R-:W4:Y:S02]  /*8500*/  @P0 SYNCS.PHASECHK.TRANS64.TRYWAIT P1, [R2+URZ+0x80], R3 ;  /* 0x00008003020005a7 */ /* 0x000f2400080211ff */
[----:B----4-:R-:W-:Y:S01]  /*8510*/  @P0 SEL R70, RZ, 0x1, !P1 ;  /* 0x00000001ff460807 */ /* 0x010fe20004800000 */
[----:B-1----:R-:W-:Y:S06]  /*8520*/  @!P0 BRA `(.L_x_106) ;  /* 0x00000000003c8947 */ /* 0x002fec0003800000 */
[----:B------:R-:W-:Y:S01]  /*8530*/  ISETP.NE.U32.AND P0, PT, R71, 0x1, PT ;  /* 0x000000014700780c */ /* 0x000fe20003f05070 */
[----:B------:R-:W-:Y:S01]  /*8540*/  BSSY B0, `(.L_x_107) ;  /* 0x0000008000007945 */ /* 0x000fe20003800000 */
[----:B------:R-:W-:Y:S11]  /*8550*/  ISETP.NE.AND P1, PT, R70, RZ, PT ;  /* 0x000000ff4600720c */ /* 0x000ff60003f25270 */
[----:B------:R-:W-:Y:S04]  /*8560*/  @P0 IMAD R3, R68, 0x1000, R69 ;  /* 0x0000100044030824 */ /* 0x000fe800078e0245 */
[----:B------:R-:W-:Y:S01]  /*8570*/  @P0 VIADD R0, R3, UR49 ;  /* 0x0000003103000c36 */ /* 0x000fe20008000000 */
[----:B------:R-:W-:Y:S06]  /*8580*/  @P1 BRA `(.L_x_108) ;  /* 0x00000000000c1947 */ /* 0x000fec0003800000 */
[----:B------:R-:W-:Y:S04]  /*8590*/  SHF.L.U32 R4, R52, 0x1f, RZ ;  /* 0x0000001f34047819 */ /* 0x000fe800000006ff */
[----:B------:R-:W1:Y:S02]  /*85a0*/  SYNCS.PHASECHK.TRANS64.TRYWAIT P1, [R2+URZ+0x80], R4 ;  /* 0x00008004020075a7 */ /* 0x000e6400080211ff */
[----:B-1----:R-:W-:Y:S05]  /*85b0*/  @!P1 BRA `(.L_x_109) ;  /* 0x0000001c00809947 */ /* 0x002fea0003800000 */
.L_x_108:
[----:B------:R-:W-:Y:S05]  /*85c0*/  BSYNC B0 ;  /* 0x0000000000007941 */ /* 0x000fea0003800000 */
.L_x_107:
[----:B------:R-:W-:Y:S01]  /*85d0*/  @P0 IADD3 R0, PT, PT, R61, R0, RZ ;  /* 0x000000003d000210 */ /* 0x000fe20007ffe0ff */
[----:B------:R-:W-:Y:S05]  /*85e0*/  @P0 WARPSYNC.ALL ;  /* 0x0000000000000948 */ /* 0x000fea0003800000 */
[----:B------:R4:W1:Y:S01]  /*85f0*/  @P0 LDSM.16.M88.4 R28, [R3+UR49+0x200] ;  /* 0x00020031031c083b */ /* 0x0008620008000200 */
[----:B------:R-:W-:Y:S03]  /*8600*/  IADD3 R68, PT, PT, R68, 0x1, RZ ;  /* 0x0000000144447810 */ /* 0x000fe60007ffe0ff */
[----:B------:R4:W1:Y:S04]  /*8610*/  @P0 LDSM.16.M88.4 R36, [R0+0x200] ;  /* 0x000200000024083b */ /* 0x0008680000000200 */
.L_x_106:
[----:B------:R-:W-:Y:S05]  /*8620*/  BSYNC B1 ;  /* 0x0000000000017941 */ /* 0x000fea0003800000 */
.L_x_105:
[----:B----4-:R-:W-:Y:S05]  /*8630*/  VIADD R0, R25, 0x40 ;  /* 0x0000004019007836 */ /* 0x010fea0000000000 */
[----:B------:R-:W-:Y:S04]  /*8640*/  SHF.R.U32.HI R0, RZ, 0x15, R0 ;  /* 0x00000015ff007819 */ /* 0x000fe80000011600 */
[----:B------:R-:W-:Y:S11]  /*8650*/  LOP3.LUT P0, RZ, R0, 0x3, R56, 0x48, !PT ;  /* 0x0000000300ff7812 */ /* 0x000ff60007804838 */
[----:B------:R-:W-:Y:S02]  /*8660*/  @!UPT UIADD3 URZ, UPT, UPT, URZ, URZ, URZ ;  /* 0x000000fffffff290 */ /* 0x000fe4000fffe0ff */
[----:B------:R-:W-:Y:S05]  /*8670*/  @!P0 BRA `(.L_x_110) ;  /* 0x0000000000408947 */ /* 0x000fea0003800000 */
[----:B------:R-:W4:Y:S01]  /*8680*/  LDCU.64 UR8, c[0x4][0x70] ;  /* 0x01000e00ff0877ac */ /* 0x000f220008000a00 */
[----:B------:R-:W-:Y:S01]  /*8690*/  MOV R3, 0x0 ;  /* 0x0000000000037802 */ /* 0x000fe20000000f00 */
[----:B------:R-:W-:Y:S02]  /*86a0*/  HFMA2 R12, -RZ, RZ, 0, 5.9604644775390625e-08 ;  /* 0x00000001ff0c7431 */ /* 0x000fe400000001ff */
[----:B--2---:R-:W-:Y:S02]  /*86b0*/  IMAD.MOV.U32 R8, RZ, RZ, 0x192 ;  /* 0x00000192ff087424 */ /* 0x004fe400078e00ff */
[----:B------:R-:W-:Y:S01]  /*86c0*/  IMAD.MOV.U32 R13, RZ, RZ, RZ ;  /* 0x000000ffff0d7224 */ /* 0x000fe200078e00ff */
[----:B------:R-:W2:Y:S01]  /*86d0*/  LDCU.64 UR6, c[0x4][0x78] ;  /* 0x01000f00ff0677ac */ /* 0x000ea20008000a00 */
[----:B-1----:R-:W1:Y:S01]  /*86e0*/  LDC.64 R2, c[0x4][R3] ;  /* 0x0100000003027b82 */ /* 0x002e620000000a00 */
[----:B------:R-:W5:Y:S01]  /*86f0*/  LDCU.64 UR4, c[0x4][0x10] ;  /* 0x01000200ff0477ac */ /* 0x000f620008000a00 */
[----:B----4-:R-:W-:Y:S01]  /*8700*/  MOV R5, UR9 ;  /* 0x0000000900057c02 */ /* 0x010fe20008000f00 */
[----:B------:R-:W-:Y:S01]  /*8710*/  IMAD.U32 R4, RZ, RZ, UR8 ;  /* 0x00000008ff047e24 */ /* 0x000fe2000f8e00ff */
[----:B--2---:R-:W-:Y:S01]  /*8720*/  MOV R7, UR7 ;  /* 0x0000000700077c02 */ /* 0x004fe20008000f00 */
[----:B------:R-:W-:Y:S01]  /*8730*/  IMAD.U32 R6, RZ, RZ, UR6 ;  /* 0x00000006ff067e24 */ /* 0x000fe2000f8e00ff */
[----:B-----5:R-:W-:Y:S01]  /*8740*/  MOV R11, UR5 ;  /* 0x00000005000b7c02 */ /* 0x020fe20008000f00 */
[----:B------:R-:W-:Y:S02]  /*8750*/  IMAD.U32 R10, RZ, RZ, UR4 ;  /* 0x00000004ff0a7e24 */ /* 0x000fe4000f8e00ff */
[----:B------:R-:W-:Y:S07]  /*8760*/  LEPC R20, `(.L_x_110) ;  /* 0x000000001014794e */ /* 0x000fee0000000000 */
[----:B-1-3--:R-:W-:Y:S05]  /*8770*/  CALL.ABS.NOINC R2 ;  /* 0x0000000002007343 */ /* 0x00afea0003c00000 */
.L_x_110:
[----:B------:R-:W-:Y:S01]  /*8780*/  ISETP.NE.AND P6, PT, R64, RZ, PT ;  /* 0x000000ff4000720c */ /* 0x000fe20003fc5270 */
[----:B------:R-:W-:Y:S05]  /*8790*/  WARPSYNC.ALL ;  /* 0x0000000000007948 */ /* 0x000fea0003800000 */
[----:B------:R-:W-:Y:S01]  /*87a0*/  R2UR UR4, R25 ;  /* 0x00000000190472ca */ /* 0x000fe200000e0000 */
[--C-:B-1----:R-:W-:Y:S01]  /*87b0*/  HADD2.F32 R3, -RZ, R28.reuse.H0_H0 ;  /* 0x2000001cff037230 */ /* 0x102fe20000004100 */
[----:B------:R-:W-:Y:S01]  /*87c0*/  ISETP.NE.U32.OR P0, PT, R63, 0x1, !P6 ;  /* 0x000000013f00780c */ /* 0x000fe20007705470 */
[--C-:B------:R-:W-:Y:S01]  /*87d0*/  HADD2.F32 R20, -RZ, R29.reuse.H0_H0 ;  /* 0x2000001dff147230 */ /* 0x100fe20000004100 */
[----:B------:R-:W-:Y:S01]  /*87e0*/  ISETP.NE.AND P1, PT, R54, RZ, PT ;  /* 0x000000ff3600720c */ /* 0x000fe20003f25270 */
[----:B------:R-:W-:Y:S01]  /*87f0*/  HADD2.F32 R21, -RZ, R29.H1_H1 ;  /* 0x3000001dff157230 */ /* 0x000fe20000004100 */
[----:B------:R-:W-:Y:S07]  /*8800*/  BSSY.RECONVERGENT B0, `(.L_x_111) ;  /* 0x000004f000007945 */ /* 0x000fee0003800200 */
[----:B--2---:R-:W1:Y:S02]  /*8810*/  LDTM.16dp256bit.x4 R4, tmem[UR4+0x40] ;  /* 0x00004004000479ee */ /* 0x004e640008120000 */
[C---:B-1----:R-:W-:Y:S01]  /*8820*/  FMUL R0, R24.reuse, R4 ;  /* 0x0000000418007220 */ /* 0x042fe20000400000 */
[----:B------:R-:W-:Y:S02]  /*8830*/  HADD2.F32 R4, -RZ, R28.H1_H1 ;  /* 0x3000001cff047230 */ /* 0x000fe40000004100 */
[C---:B------:R-:W-:Y:S01]  /*8840*/  FMUL R2, R24.reuse, R5 ;  /* 0x0000000518027220 */ /* 0x040fe20000400000 */
[C---:B------:R-:W-:Y:S01]  /*8850*/  FMUL R7, R24.reuse, R7 ;  /* 0x0000000718077220 */ /* 0x040fe20000400000 */
[C---:B------:R-:W-:Y:S01]  /*8860*/  FFMA R0, R27.reuse, R3, R0 ;  /* 0x000000031b007223 */ /* 0x040fe20000000000 */
[C---:B------:R-:W-:Y:S01]  /*8870*/  FMUL R3, R24.reuse, R6 ;  /* 0x0000000618037220 */ /* 0x040fe20000400000 */
[C---:B------:R-:W-:Y:S01]  /*8880*/  FFMA R2, R27.reuse, R4, R2 ;  /* 0x000000041b027223 */ /* 0x040fe20000000002 */
[C---:B------:R-:W-:Y:S01]  /*8890*/  FMUL R4, R24.reuse, R8 ;  /* 0x0000000818047220 */ /* 0x040fe20000400000 */
[C---:B------:R-:W-:Y:S01]  /*88a0*/  FMUL R8, R24.reuse, R12 ;  /* 0x0000000c18087220 */ /* 0x040fe20000400000 */
[----:B------:R-:W-:Y:S01]  /*88b0*/  FMUL R12, R24, R16 ;  /* 0x00000010180c7220 */ /* 0x000fe20000400000 */
[C---:B------:R-:W-:Y:S01]  /*88c0*/  FFMA R3, R27.reuse, R20, R3 ;  /* 0x000000141b037223 */ /* 0x040fe20000000003 */
[----:B------:R-:W-:Y:S01]  /*88d0*/  F2FP.F16.F32.PACK_AB R32, R2, R0 ;  /* 0x000000000220723e */ /* 0x000fe200000000ff */
[--C-:B------:R-:W-:Y:S02]  /*88e0*/  HADD2.F32 R16, -RZ, R30.reuse.H0_H0 ;  /* 0x2000001eff107230 */ /* 0x100fe40000004100 */
[C---:B------:R-:W-:Y:S01]  /*88f0*/  FMUL R5, R24.reuse, R9 ;  /* 0x0000000918057220 */ /* 0x040fe20000400000 */
[----:B------:R-:W-:Y:S02]  /*8900*/  HADD2.F32 R0, -RZ, R30.H1_H1 ;  /* 0x3000001eff007230 */ /* 0x000fe40000004100 */
[C---:B------:R-:W-:Y:S01]  /*8910*/  FFMA R7, R27.reuse, R21, R7 ;  /* 0x000000151b077223 */ /* 0x040fe20000000007 */
[--C-:B------:R-:W-:Y:S02]  /*8920*/  HADD2.F32 R2, -RZ, R31.reuse.H0_H0 ;  /* 0x2000001fff027230 */ /* 0x100fe40000004100 */
[C---:B------:R-:W-:Y:S01]  /*8930*/  FMUL R6, R24.reuse, R10 ;  /* 0x0000000a18067220 */ /* 0x040fe20000400000 */
[C---:B------:R-:W-:Y:S01]  /*8940*/  FFMA R4, R27.reuse, R16, R4 ;  /* 0x000000101b047223 */ /* 0x040fe20000000004 */
[----:B------:R-:W-:Y:S01]  /*8950*/  FFMA R5, R27, R0, R5 ;  /* 0x000000001b057223 */ /* 0x000fe20000000005 */
[----:B------:R-:W-:Y:S01]  /*8960*/  F2FP.F16.F32.PACK_AB R33, R7, R3 ;  /* 0x000000030721723e */ /* 0x000fe200000000ff */
[----:B------:R-:W-:Y:S02]  /*8970*/  HADD2.F32 R16, -RZ, R31.H1_H1 ;  /* 0x3000001fff107230 */ /* 0x000fe40000004100 */
[----:B------:R-:W-:Y:S01]  /*8980*/  FFMA R6, R27, R2, R6 ;  /* 0x000000021b067223 */ /* 0x000fe20000000006 */
[C---:B------:R-:W-:Y:S01]  /*8990*/  FMUL R11, R24.reuse, R11 ;  /* 0x0000000b180b7220 */ /* 0x040fe20000400000 */
[----:B------:R-:W-:Y:S01]  /*89a0*/  F2FP.F16.F32.PACK_AB R34, R5, R4 ;  /* 0x000000040522723e */ /* 0x000fe200000000ff */
[--C-:B------:R-:W-:Y:S02]  /*89b0*/  HADD2.F32 R0, -RZ, R36.reuse.H0_H0 ;  /* 0x20000024ff007230 */ /* 0x100fe40000004100 */
[C---:B------:R-:W-:Y:S01]  /*89c0*/  FMUL R9, R24.reuse, R13 ;  /* 0x0000000d18097220 */ /* 0x040fe20000400000 */
[----:B------:R-:W-:Y:S02]  /*89d0*/  HADD2.F32 R2, -RZ, R36.H1_H1 ;  /* 0x30000024ff027230 */ /* 0x000fe40000004100 */
[C---:B------:R-:W-:Y:S01]  /*89e0*/  FMUL R10, R24.reuse, R14 ;  /* 0x0000000e180a7220 */ /* 0x040fe20000400000 */
[--C-:B------:R-:W-:Y:S02]  /*89f0*/  HADD2.F32 R3, -RZ, R37.reuse.H0_H0 ;  /* 0x20000025ff037230 */ /* 0x100fe40000004100 */
        /* <DEDUP_REMOVED lines=13> */
[C---:B------:R-:W-:Y:S01]  /*8ad0*/  FMUL R14, R24.reuse, R18 ;  /* 0x00000012180e7220 */ /* 0x040fe20000400000 */
[----:B------:R-:W-:Y:S02]  /*8ae0*/  HADD2.F32 R5, -RZ, R39.H1_H1 ;  /* 0x30000027ff057230 */ /* 0x000fe40000004100 */
[C---:B------:R-:W-:Y:S01]  /*8af0*/  FFMA R15, R27.reuse, R0, R15 ;  /* 0x000000001b0f7223 */ /* 0x040fe2000000000f */
[----:B------:R-:W-:Y:S01]  /*8b00*/  MOV R0, UR50 ;  /* 0x0000003200007c02 */ /* 0x000fe20008000f00 */
        /* <DEDUP_REMOVED lines=18> */
[----:B--2---:R-:W2:Y:S01]  /*8c30*/  FENCE.VIEW.ASYNC.S ;  /* 0x00000000000073c6 */ /* 0x004ea20000000000 */
[----:B------:R-:W-:Y:S01]  /*8c40*/  @P0 PRMT R0, R72, 0x654, R0 ;  /* 0x0000065448000816 */ /* 0x000fe20000000000 */
[----:B--2---:R-:W-:Y:S06]  /*8c50*/  BAR.SYNC.DEFER_BLOCKING 0x1, 0x80 ;  /* 0x0042000000007b1d */ /* 0x004fec0000010000 */
[----:B------:R-:W-:Y:S05]  /*8c60*/  @P1 BRA `(.L_x_112) ;  /* 0x0000000000201947 */ /* 0x000fea0003800000 */
[----:B------:R-:W2:Y:S01]  /*8c70*/  LDCU.64 UR6, c[0x0][0x348] ;  /* 0x00006900ff0677ac */ /* 0x000ea20008000a00 */
[----:B------:R-:W-:Y:S02]  /*8c80*/  UIADD3 UR40, UPT, UPT, UR49, 0x2200, URZ ;  /* 0x0000220031287890 */ /* 0x000fe4000fffe0ff */
[----:B------:R-:W-:Y:S02]  /*8c90*/  UIADD3 UR41, UPT, UPT, UR52, 0x40, URZ ;  /* 0x0000004034297890 */ /* 0x000fe4000fffe0ff */
[----:B--2---:R-:W-:Y:S04]  /*8ca0*/  UIADD3 UR4, UP0, UPT, UR6, 0x780, URZ ;  /* 0x0000078006047890 */ /* 0x004fe8000ff1e0ff */
[----:B------:R-:W-:Y:S09]  /*8cb0*/  UIADD3.X UR5, UPT, UPT, URZ, UR7, URZ, UP0, !UPT ;  /* 0x00000007ff057290 */ /* 0x000ff200087fe4ff */
[----:B------:R2:W-:Y:S01]  /*8cc0*/  UTMASTG.5D [UR40], [UR4] ;  /* 0x00000028040073b5 */ /* 0x0005e20008020000 */
[----:B------:R0:W-:Y:S01]  /*8cd0*/  UTMACMDFLUSH ;  /* 0x00000000000079b7 */ /* 0x0001e20000000000 */
[----:B--2---:R-:W-:Y:S04]  /*8ce0*/  DEPBAR.LE SB0, 0x1 ;  /* 0x000080400000791a */ /* 0x004fe80000000000 */
.L_x_112:
[----:B------:R-:W-:Y:S05]  /*8cf0*/  BSYNC.RECONVERGENT B0 ;  /* 0x0000000000007941 */ /* 0x000fea0003800200 */
.L_x_111:
        /* <DEDUP_REMOVED lines=8> */
[----:B--2---:R-:W-:Y:S06]  /*8d80*/  @!P0 BRA `(.L_x_114) ;  /* 0x0000000000388947 */ /* 0x004fec0003800000 */
[----:B------:R-:W-:Y:S01]  /*8d90*/  ISETP.NE.U32.AND P0, PT, R71, 0x1, PT ;  /* 0x000000014700780c */ /* 0x000fe20003f05070 */
[----:B------:R-:W-:Y:S01]  /*8da0*/  BSSY B0, `(.L_x_115) ;  /* 0x0000008000007945 */ /* 0x000fe20003800000 */
[----:B------:R-:W-:Y:S11]  /*8db0*/  ISETP.NE.AND P1, PT, R70, RZ, PT ;  /* 0x000000ff4600720c */ /* 0x000ff60003f25270 */
[----:B------:R-:W-:Y:S04]  /*8dc0*/  @P0 IMAD R68, R68, 0x1000, R69 ;  /* 0x0000100044440824 */ /* 0x000fe800078e0245 */
[----:B------:R-:W-:Y:S01]  /*8dd0*/  @P0 VIADD R2, R68, UR49 ;  /* 0x0000003144020c36 */ /* 0x000fe20008000000 */
[----:B------:R-:W-:Y:S06]  /*8de0*/  @P1 BRA `(.L_x_116) ;  /* 0x00000000000c1947 */ /* 0x000fec0003800000 */
[----:B------:R-:W-:Y:S04]  /*8df0*/  SHF.L.U32 R0, R52, 0x1f, RZ ;  /* 0x0000001f34007819 */ /* 0x000fe800000006ff */
[----:B------:R-:W2:Y:S02]  /*8e00*/  SYNCS.PHASECHK.TRANS64.TRYWAIT P1, [R3+URZ+0x80], R0 ;  /* 0x00008000030075a7 */ /* 0x000ea400080211ff */
[----:B--2---:R-:W-:Y:S05]  /*8e10*/  @!P1 BRA `(.L_x_117) ;  /* 0x00000014007c9947 */ /* 0x004fea0003800000 */
.L_x_116:
[----:B------:R-:W-:Y:S05]  /*8e20*/  BSYNC B0 ;  /* 0x0000000000007941 */ /* 0x000fea0003800000 */
.L_x_115:
[----:B------:R-:W-:Y:S01]  /*8e30*/  @P0 IADD3 R2, PT, PT, R61, R2, RZ ;  /* 0x000000023d020210 */ /* 0x000fe20007ffe0ff */
[----:B------:R-:W-:Y:S05]  /*8e40*/  @P0 WARPSYNC.ALL ;  /* 0x0000000000000948 */ /* 0x000fea0003800000 */
[----:B------:R4:W1:Y:S04]  /*8e50*/  @P0 LDSM.16.M88.4 R28, [R68+UR49+0x200] ;  /* 0x00020031441c083b */ /* 0x0008680008000200 */
[----:B------:R4:W1:Y:S02]  /*8e60*/  @P0 LDSM.16.M88.4 R36, [R2+0x200] ;  /* 0x000200000224083b */ /* 0x0008640000000200 */
.L_x_114:
[----:B------:R-:W-:Y:S05]  /*8e70*/  BSYNC B1 ;  /* 0x0000000000017941 */ /* 0x000fea0003800000 */
.L_x_113:
[----:B--2---:R-:W-:Y:S05]  /*8e80*/  VIADD R0, R25, 0x60 ;  /* 0x0000006019007836 */ /* 0x004fea0000000000 */
[----:B------:R-:W-:Y:S04]  /*8e90*/  SHF.R.U32.HI R0, RZ, 0x15, R0 ;  /* 0x00000015ff007819 */ /* 0x000fe80000011600 */
[----:B------:R-:W-:Y:S11]  /*8ea0*/  LOP3.LUT P0, RZ, R0, 0x3, R56, 0x48, !PT ;  /* 0x0000000300ff7812 */ /* 0x000ff60007804838 */
[----:B------:R-:W-:Y:S02]  /*8eb0*/  @!UPT UIADD3 URZ, UPT, UPT, URZ, URZ, URZ ;  /* 0x000000fffffff290 */ /* 0x000fe4000fffe0ff */
[----:B------:R-:W-:Y:S05]  /*8ec0*/  @!P0 BRA `(.L_x_118) ;  /* 0x0000000000408947 */ /* 0x000fea0003800000 */
[----:B------:R-:W2:Y:S01]  /*8ed0*/  LDCU.64 UR8, c[0x4][0x70] ;  /* 0x01000e00ff0877ac */ /* 0x000ea20008000a00 */
[----:B------:R-:W-:Y:S01]  /*8ee0*/  MOV R3, 0x0 ;  /* 0x0000000000037802 */ /* 0x000fe20000000f00 */
[----:B------:R-:W-:Y:S02]  /*8ef0*/  HFMA2 R12, -RZ, RZ, 0, 5.9604644775390625e-08 ;  /* 0x00000001ff0c7431 */ /* 0x000fe400000001ff */
[----:B-1----:R-:W-:Y:S02]  /*8f00*/  IMAD.MOV.U32 R8, RZ, RZ, 0x192 ;  /* 0x00000192ff087424 */ /* 0x002fe400078e00ff */
[----:B------:R-:W-:Y:S01]  /*8f10*/  IMAD.MOV.U32 R13, RZ, RZ, RZ ;  /* 0x000000ffff0d7224 */ /* 0x000fe200078e00ff */
[----:B------:R-:W1:Y:S01]  /*8f20*/  LDCU.64 UR6, c[0x4][0x78] ;  /* 0x01000f00ff0677ac */ /* 0x000e620008000a00 */
[----:B----4-:R-:W4:Y:S01]  /*8f30*/  LDC.64 R2, c[0x4][R3] ;  /* 0x0100000003027b82 */ /* 0x010f220000000a00 */
        /* <DEDUP_REMOVED lines=9> */
.L_x_118:
[----:B------:R-:W-:Y:S01]  /*8fd0*/  ISETP.NE.AND P0, PT, R54, RZ, PT ;  /* 0x000000ff3600720c */ /* 0x000fe20003f05270 */
[----:B------:R-:W-:Y:S05]  /*8fe0*/  WARPSYNC.ALL ;  /* 0x0000000000007948 */ /* 0x000fea0003800000 */
[----:B------:R-:W-:Y:S01]  /*8ff0*/  R2UR UR4, R25 ;  /* 0x00000000190472ca */ /* 0x000fe200000e0000 */
[----:B------:R-:W2:Y:S01]  /*9000*/  S2UR UR5, SR_CgaCtaId ;  /* 0x00000000000579c3 */ /* 0x000ea20000008800 */
[--C-:B-1----:R-:W-:Y:S01]  /*9010*/  HADD2.F32 R3, -RZ, R28.reuse.H0_H0 ;  /* 0x2000001cff037230 */ /* 0x102fe20000004100 */
[----:B------:R-:W-:Y:S01]  /*9020*/  BSSY.RECONVERGENT B0, `(.L_x_119) ;  /* 0x0000050000007945 */ /* 0x000fe20003800200 */
[----:B------:R-:W-:Y:S02]  /*9030*/  HADD2.F32 R20, -RZ, R28.H1_H1 ;  /* 0x3000001cff147230 */ /* 0x000fe40000004100 */
[--C-:B------:R-:W-:Y:S02]  /*9040*/  HADD2.F32 R21, -RZ, R29.reuse.H0_H0 ;  /* 0x2000001dff157230 */ /* 0x100fe40000004100 */
[----:B------:R-:W-:Y:S02]  /*9050*/  HADD2.F32 R25, -RZ, R29.H1_H1 ;  /* 0x3000001dff197230 */ /* 0x000fe40000004100 */
[--C-:B------:R-:W-:Y:S02]  /*9060*/  HADD2.F32 R26, -RZ, R30.reuse.H0_H0 ;  /* 0x2000001eff1a7230 */ /* 0x100fe40000004100 */
[----:B------:R-:W-:Y:S01]  /*9070*/  HADD2.F32 R28, -RZ, R30.H1_H1 ;  /* 0x3000001eff1c7230 */ /* 0x000fe20000004100 */
[----:B------:R-:W1:Y:S01]  /*9080*/  LDTM.16dp256bit.x4 R4, tmem[UR4+0x60] ;  /* 0x00006004000479ee */ /* 0x000e620008120000 */
[----:B------:R-:W-:Y:S01]  /*9090*/  NOP ;  /* 0x0000000000007918 */ /* 0x000fe20000000000 */
[----:B------:R-:W-:Y:S01]  /*90a0*/  R2UR UR4, R67 ;  /* 0x00000000430472ca */ /* 0x000fe200000e0000 */
[--C-:B------:R-:W-:Y:S02]  /*90b0*/  HADD2.F32 R29, -RZ, R31.reuse.H0_H0 ;  /* 0x2000001fff1d7230 */ /* 0x100fe40000004100 */
[----:B------:R-:W-:Y:S02]  /*90c0*/  HADD2.F32 R30, -RZ, R31.H1_H1 ;  /* 0x3000001fff1e7230 */ /* 0x000fe40000004100 */
[--C-:B------:R-:W-:Y:S02]  /*90d0*/  HADD2.F32 R31, -RZ, R36.reuse.H0_H0 ;  /* 0x20000024ff1f7230 */ /* 0x100fe40000004100 */
[----:B------:R-:W-:Y:S02]  /*90e0*/  HADD2.F32 R32, -RZ, R36.H1_H1 ;  /* 0x30000024ff207230 */ /* 0x000fe40000004100 */
[--C-:B------:R-:W-:Y:S02]  /*90f0*/  HADD2.F32 R33, -RZ, R37.reuse.H0_H0 ;  /* 0x20000025ff217230 */ /* 0x100fe40000004100 */
[----:B------:R-:W-:Y:S02]  /*9100*/  HADD2.F32 R34, -RZ, R37.H1_H1 ;  /* 0x30000025ff227230 */ /* 0x000fe40000004100 */
[----:B------:R-:W-:Y:S01]  /*9110*/  UIADD3 UR4, UPT, UPT, UR4, 0xf0, URZ ;  /* 0x000000f004047890 */ /* 0x000fe2000fffe0ff */
[--C-:B------:R-:W-:Y:S02]  /*9120*/  HADD2.F32 R35, -RZ, R38.reuse.H0_H0 ;  /* 0x20000026ff237230 */ /* 0x100fe40000004100 */
[----:B------:R-:W-:Y:S02]  /*9130*/  HADD2.F32 R36, -RZ, R38.H1_H1 ;  /* 0x30000026ff247230 */ /* 0x000fe40000004100 */
[--C-:B------:R-:W-:Y:S02]  /*9140*/  HADD2.F32 R37, -RZ, R39.reuse.H0_H0 ;  /* 0x20000027ff257230 */ /* 0x100fe40000004100 */
[----:B------:R-:W-:Y:S02]  /*9150*/  HADD2.F32 R38, -RZ, R39.H1_H1 ;  /* 0x30000027ff267230 */ /* 0x000fe40000004100 */
[C---:B-1----:R-:W-:Y:S01]  /*9160*/  FMUL R0, R24.reuse, R4 ;  /* 0x0000000418007220 */ /* 0x042fe20000400000 */
[----:B--2---:R-:W-:Y:S01]  /*9170*/  UPRMT UR4, UR5, 0x654, UR4 ;  /* 0x0000065405047896 */ /* 0x004fe20008000004 */
[C---:B----4-:R-:W-:Y:S01]  /*9180*/  FMUL R2, R24.reuse, R5 ;  /* 0x0000000518027220 */ /* 0x050fe20000400000 */
[C---:B------:R-:W-:Y:S01]  /*9190*/  FMUL R7, R24.reuse, R7 ;  /* 0x0000000718077220 */ /* 0x040fe20000400000 */
[C---:B------:R-:W-:Y:S01]  /*91a0*/  FFMA R0, R27.reuse, R3, R0 ;  /* 0x000000031b007223 */ /* 0x040fe20000000000 */
[C---:B------:R-:W-:Y:S01]  /*91b0*/  FMUL R3, R24.reuse, R6 ;  /* 0x0000000618037220 */ /* 0x040fe20000400000 */
[C---:B------:R-:W-:Y:S01]  /*91c0*/  FFMA R2, R27.reuse, R20, R2 ;  /* 0x000000141b027223 */ /* 0x040fe20000000002 */
[C---:B------:R-:W-:Y:S01]  /*91d0*/  FMUL R4, R24.reuse, R8 ;  /* 0x0000000818047220 */ /* 0x040fe20000400000 */
[----:B------:R-:W-:Y:S01]  /*91e0*/  FMUL R5, R24, R9 ;  /* 0x0000000918057220 */ /* 0x000fe20000400000 */
[C---:B------:R-:W-:Y:S01]  /*91f0*/  FFMA R3, R27.reuse, R21, R3 ;  /* 0x000000151b037223 */ /* 0x040fe20000000003 */
[----:B------:R-:W-:Y:S01]  /*9200*/  SYNCS.ARRIVE.TRANS64.RED.A1T0 RZ, [UR4], RZ ;  /* 0x000000ffffff79a7 */ /* 0x000fe20008100404 */
[----:B------:R-:W-:Y:S01]  /*9210*/  F2FP.F16.F32.PACK_AB R68, R2, R0 ;  /* 0x000000000244723e */ /* 0x000fe200000000ff */
[C---:B------:R-:W-:Y:S01]  /*9220*/  FFMA R7, R27.reuse, R25, R7 ;  /* 0x000000191b077223 */ /* 0x040fe20000000007 */
[C---:B------:R-:W-:Y:S01]  /*9230*/  FFMA R4, R27.reuse, R26, R4 ;  /* 0x0000001a1b047223 */ /* 0x040fe20000000004 */
[C---:B------:R-:W-:Y:S01]  /*9240*/  FFMA R5, R27.reuse, R28, R5 ;  /* 0x0000001c1b057223 */ /* 0x040fe20000000005 */
[C---:B------:R-:W-:Y:S01]  /*9250*/  FMUL R6, R24.reuse, R10 ;  /* 0x0000000a18067220 */ /* 0x040fe20000400000 */
[C---:B------:R-:W-:Y:S01]  /*9260*/  FMUL R11, R24.reuse, R11 ;  /* 0x0000000b180b7220 */ /* 0x040fe20000400000 */
[C---:B------:R-:W-:Y:S01]  /*9270*/  FMUL R8, R24.reuse, R12 ;  /* 0x0000000c18087220 */ /* 0x040fe20000400000 */
[C---:B------:R-:W-:Y:S01]  /*9280*/  FMUL R9, R24.reuse, R13 ;  /* 0x0000000d18097220 */ /* 0x040fe20000400000 */
[C---:B------:R-:W-:Y:S01]  /*9290*/  FFMA R6, R27.reuse, R29, R6 ;  /* 0x0000001d1b067223 */ /* 0x040fe20000000006 */
        /* <DEDUP_REMOVED lines=10> */
[----:B------:R-:W-:Y:S01]  /*9340*/  FMUL R19, R24, R19 ;  /* 0x0000001318137220 */ /* 0x000fe20000400000 */
[C---:B------:R-:W-:Y:S01]  /*9350*/  FFMA R12, R27.reuse, R35, R12 ;  /* 0x000000231b0c7223 */ /* 0x040fe2000000000c */
[C---:B------:R-:W-:Y:S01]  /*9360*/  FFMA R13, R27.reuse, R36, R13 ;  /* 0x000000241b0d7223 */ /* 0x040fe2000000000d */
[C---:B------:R-:W-:Y:S01]  /*9370*/  FFMA R14, R27.reuse, R37, R14 ;  /* 0x000000251b0e7223 */ /* 0x040fe2000000000e */
[----:B------:R-:W-:Y:S01]  /*9380*/  FFMA R19, R27, R38, R19 ;  /* 0x000000261b137223 */ /* 0x000fe20000000013 */
[----:B---3--:R-:W-:Y:S02]  /*9390*/  F2FP.F16.F32.PACK_AB R69, R7, R3 ;  /* 0x000000030745723e */ /* 0x008fe400000000ff */
[----:B------:R-:W-:Y:S02]  /*93a0*/  F2FP.F16.F32.PACK_AB R70, R5, R4 ;  /* 0x000000040546723e */ /* 0x000fe400000000ff */
        /* <DEDUP_REMOVED lines=23> */
.L_x_120:
[----:B------:R-:W-:Y:S05]  /*9520*/  BSYNC.RECONVERGENT B0 ;  /* 0x0000000000007941 */ /* 0x000fea0003800200 */
.L_x_119:
[----:B------:R-:W-:Y:S01]  /*9530*/  BAR.SYNC.DEFER_BLOCKING 0x1, 0x80 ;  /* 0x0042000000007b1d */ /* 0x000fe20000010000 */
[----:B------:R-:W-:Y:S01]  /*9540*/  UISETP.NE.AND UP0, UPT, UR54, -0x4, UPT ;  /* 0xfffffffc3600788c */ /* 0x000fe2000bf05270 */
[----:B------:R-:W-:Y:S08]  /*9550*/  IADD3 R22, PT, PT, R22, 0x1, RZ ;  /* 0x0000000116167810 */ /* 0x000ff00007ffe0ff */
[----:B------:R-:W-:Y:S05]  /*9560*/  BRA.U !UP0, `(.L_x_121) ;  /* 0x0000000108287547 */ /* 0x000fea000b800000 */
[----:B------:R-:W-:Y:S01]  /*9570*/  ISETP.NE.AND P0, PT, R64, RZ, PT ;  /* 0x000000ff4000720c */ /* 0x000fe20003f05270 */
[----:B------:R-:W-:Y:S01]  /*9580*/  IMAD.U32 R0, RZ, RZ, UR51 ;  /* 0x00000033ff007e24 */ /* 0x000fe2000f8e00ff */
[----:B------:R-:W-:Y:S02]  /*9590*/  UIADD3 UR4, UPT, UPT, UR51, 0x1, URZ ;  /* 0x0000000133047890 */ /* 0x000fe4000fffe0ff */
[----:B------:R-:W-:Y:S02]  /*95a0*/  ISETP.NE.U32.OR P0, PT, R63, 0x1, !P0 ;  /* 0x000000013f00780c */ /* 0x000fe40004705470 */
[----:B------:R-:W-:Y:S04]  /*95b0*/  UISETP.NE.AND UP0, UPT, UR4, 0x4, UPT ;  /* 0x000000040400788c */ /* 0x000fe8000bf05270 */
[----:B------:R-:W-:Y:S07]  /*95c0*/  USEL UR51, UR4, URZ, UP0 ;  /* 0x000000ff04337287 */ /* 0x000fee0008000000 */
[----:B------:R-:W-:Y:S05]  /*95d0*/  @P0 LEA R0, R0, UR49, 0x3 ;  /* 0x0000003100000c11 */ /* 0x000fea000f8e18ff */
[----:B------:R-:W-:Y:S05]  /*95e0*/  @P0 VIADD R0, R0, 0xa0 ;  /* 0x000000a000000836 */ /* 0x000fea0000000000 */
[----:B------:R-:W-:Y:S04]  /*95f0*/  @P0 PRMT R0, R72, 0x654, R0 ;  /* 0x0000065448000816 */ /* 0x000fe80000000000 */
[----:B------:R2:W-:Y:S03]  /*9600*/  @P0 SYNCS.ARRIVE.TRANS64.RED.A1T0 RZ, [R0+URZ], RZ ;  /* 0x000000ff00ff09a7 */ /* 0x0005e600081004ff */
.L_x_121:
[----:B------:R-:W-:Y:S01]  /*9610*/  R2UR UR5, R48 ;  /* 0x00000000300572ca */ /* 0x000fe200000e0000 */
[----:B------:R-:W-:Y:S01]  /*9620*/  UIADD3 UR54, UPT, UPT, UR54, 0x4, URZ ;  /* 0x0000000436367890 */ /* 0x000fe2000fffe0ff */
[----:B------:R-:W-:Y:S01]  /*9630*/  R2UR UR4, R49 ;  /* 0x00000000310472ca */ /* 0x000fe200000e0000 */
[----:B------:R-:W-:Y:S01]  /*9640*/  UMOV UR50, UR63 ;  /* 0x0000003f00327c82 */ /* 0x000fe20008000000 */
[----:B------:R-:W-:Y:S02]  /*9650*/  LOP3.LUT P0, RZ, R46, 0x1, RZ, 0xc0, !PT ;  /* 0x000000012eff7812 */ /* 0x000fe4000780c0ff */
[----:B------:R-:W-:Y:S02]  /*9660*/  ISETP.NE.AND P1, PT, R22, 0x2, PT ;  /* 0x000000021600780c */ /* 0x000fe40003f25270 */
[----:B------:R-:W-:Y:S02]  /*9670*/  LOP3.LUT R50, R50, 0x1, RZ, 0x3c, !PT ;  /* 0x0000000132327812 */ /* 0x000fe400078e3cff */
[----:B--2---:R-:W-:Y:S02]  /*9680*/  SEL R0, RZ, 0x1, P1 ;  /* 0x00000001ff007807 */ /* 0x004fe40000800000 */
[----:B------:R-:W-:Y:S01]  /*9690*/  SEL R22, R22, RZ, P1 ;  /* 0x000000ff16167207 */ /* 0x000fe20000800000 */
[----:B------:R-:W-:Y:S01]  /*96a0*/  UIADD3 UR21, UPT, UPT, UR36, UR5, URZ ;  /* 0x0000000524157290 */ /* 0x000fe2000fffe0ff */
[----:B------:R-:W-:Y:S01]  /*96b0*/  LOP3.LUT R51, R51, R0, RZ, 0x3c, !PT ;  /* 0x0000000033337212 */ /* 0x000fe200078e3cff */
[----:B------:R-:W-:Y:S02]  /*96c0*/  UIADD3 UR28, UPT, UPT, UR37, UR4, URZ ;  /* 0x00000004251c7290 */ /* 0x000fe4000fffe0ff */
[----:B------:R-:W-:Y:S10]  /*96d0*/  @P0 BRA `(.L_x_122) ;  /* 0xffffffc800740947 */ /* 0x000ff4000383ffff */
[----:B------:R-:W-:-:S13]  /*96e0*/  R2UR UR4, R59 ;  /* 0x000000003b0472ca */ /* 0x000fda00000e0000 */
[----:B------:R-:W-:-:S09]  /*96f0*/  UISETP.NE.AND UP0, UPT, UR4, URZ, UPT ;  /* 0x000000ff0400728c */ /* 0x000fd2000bf05270 */
[----:B------:R-:W-:Y:S05]  /*9700*/  BRA.U !UP0, `(.L_x_123) ;  /* 0x0000000108487547 */ /* 0x000fea000b800000 */
[----:B------:R-:W2:Y:S02]  /*9710*/  LDCU.64 UR4, c[0x0][0x990] ;  /* 0x00013200ff0477ac */ /* 0x000ea40008000a00 */
[----:B--2---:R-:W-:-:S04]  /*9720*/  UISETP.NE.U32.AND UP0, UPT, UR4, URZ, UPT ;  /* 0x000000ff0400728c */ /* 0x004fc8000bf05070 */
[----:B------:R-:W-:-:S09]  /*9730*/  UISETP.NE.AND.EX UP0, UPT, UR5, URZ, UPT, UP0 ;  /* 0x000000ff0500728c */ /* 0x000fd2000bf05300 */
[----:B------:R-:W-:Y:S05]  /*9740*/  BRA.U UP0, `(.L_x_124) ;  /* 0x00000001000c7547 */ /* 0x000fea000b800000 */
[----:B------:R-:W-:-:S13]  /*9750*/  FSETP.NEU.AND P0, PT, R27, RZ, PT ;  /* 0x000000ff1b00720b */ /* 0x000fda0003f0d000 */
[----:B------:R-:W-:Y:S05]  /*9760*/  @!P0 EXIT ;  /* 0x000000000000894d */ /* 0x000fea0003800000 */
[----:B------:R-:W-:Y:S05]  /*9770*/  BRA `(.L_x_123) ;  /* 0x00000000002c7947 */ /* 0x000fea0003800000 */
.L_x_124:
[----:B------:R-:W-:Y:S01]  /*9780*/  ISETP.NE.AND P0, PT, R62, RZ, PT ;  /* 0x000000ff3e00720c */ /* 0x000fe20003f05270 */
[----:B------:R-:W-:-:S12]  /*9790*/  BSSY.RECONVERGENT B0, `(.L_x_123) ;  /* 0x0000009000007945 */ /* 0x000fd80003800200 */
[----:B------:R-:W-:Y:S05]  /*97a0*/  @P0 BRA `(.L_x_125) ;  /* 0x0000000000140947 */ /* 0x000fea0003800000 */
[----:B------:R-:W2:Y:S02]  /*97b0*/  LDCU.64 UR4, c[0x0][0x988] ;  /* 0x00013100ff0477ac */ /* 0x000ea40008000a00 */
[----:B--2---:R-:W-:-:S04]  /*97c0*/  ISETP.NE.U32.AND P0, PT, RZ, UR4, PT ;  /* 0x00000004ff007c0c */ /* 0x004fc8000bf05070 */
[----:B------:R-:W-:-:S13]  /*97d0*/  ISETP.NE.AND.EX P0, PT, RZ, UR5, PT, P0 ;  /* 0x00000005ff007c0c */ /* 0x000fda000bf05300 */
[----:B------:R-:W-:Y:S05]  /*97e0*/  @!P0 EXIT ;  /* 0x000000000000894d */ /* 0x000fea0003800000 */
[----:B------:R-:W-:Y:S05]  /*97f0*/  BRA `(.L_x_126) ;  /* 0x0000000000087947 */ /* 0x000fea0003800000 */
.L_x_125:
[----:B------:R-:W-:-:S13]  /*9800*/  FSETP.NEU.AND P0, PT, R27, RZ, PT ;  /* 0x000000ff1b00720b */ /* 0x000fda0003f0d000 */
[----:B------:R-:W-:Y:S05]  /*9810*/  @!P0 EXIT ;  /* 0x000000000000894d */ /* 0x000fea0003800000 */
.L_x_126:
[----:B------:R-:W-:Y:S05]  /*9820*/  BSYNC.RECONVERGENT B0 ;  /* 0x0000000000007941 */ /* 0x000fea0003800200 */
.L_x_123:
[----:B------:R-:W2:Y:S01]  /*9830*/  S2UR UR5, SR_CgaCtaId ;  /* 0x00000000000579c3 */ /* 0x000ea20000008800 */
[----:B------:R-:W-:Y:S01]  /*9840*/  ULEA UR4, UR51, UR49, 0x3 ;  /* 0x0000003133047291 */ /* 0x000fe2000f8e18ff */
[----:B------:R-:W-:-:S04]  /*9850*/  DEPBAR.LE SB0, 0x0 ;  /* 0x000080000000791a */ /* 0x000fc80000000000 */
[----:B------:R-:W-:-:S04]  /*9860*/  UIADD3 UR4, UPT, UPT, UR4, 0xa0, URZ ;  /* 0x000000a004047890 */ /* 0x000fc8000fffe0ff */
[----:B--2---:R-:W-:-:S09]  /*9870*/  UPRMT UR4, UR5, 0x654, UR4 ;  /* 0x0000065405047896 */ /* 0x004fd20008000004 */
[----:B------:R-:W-:Y:S01]  /*9880*/  SYNCS.ARRIVE.TRANS64.RED.A1T0 RZ, [UR4], RZ ;  /* 0x000000ffffff79a7 */ /* 0x000fe20008100404 */
[----:B------:R-:W-:Y:S05]  /*9890*/  EXIT ;  /* 0x000000000000794d */ /* 0x000fea0003800000 */
.L_x_19:
[----:B------:R-:W-:Y:S07]  /*98a0*/  MOV R0, UR49 ;  /* 0x0000003100007c02 */ /* 0x000fee0008000f00 */
.L_x_127:
[----:B--2---:R2:W3:Y:S02]  /*98b0*/  SYNCS.PHASECHK.TRANS64.TRYWAIT P0, [R0+URZ+0x40], R4 ;  /* 0x00004004000075a7 */ /* 0x0044e400080011ff */
[----:B---3--:R-:W-:Y:S05]  /*98c0*/  @!P0 NANOSLEEP.SYNCS 0x989680 ;  /* 0x009896800000895d */ /* 0x008fea0003900000 */
[----:B------:R-:W3:Y:S02]  /*98d0*/  @!P0 SYNCS.PHASECHK.TRANS64 P0, [R0+URZ+0x40], R4 ;  /* 0x00004004000085a7 */ /* 0x000ee400080010ff */
[----:B---3--:R-:W-:Y:S05]  /*98e0*/  @!P0 BRA `(.L_x_127) ;  /* 0xfffffffc00f08947 */ /* 0x008fea000383ffff */
[----:B------:R-:W-:Y:S05]  /*98f0*/  BRA `(.L_x_18) ;  /* 0xffffff84003c7947 */ /* 0x000fea000383ffff */
.L_x_25:
[----:B-1----:R-:W-:Y:S07]  /*9900*/  MOV R0, UR41 ;  /* 0x0000002900007c02 */ /* 0x002fee0008000f00 */
.L_x_128:
[----:B-1----:R1:W2:Y:S02]  /*9910*/  SYNCS.PHASECHK.TRANS64.TRYWAIT P0, [R0+URZ+0x40], R4 ;  /* 0x00004004000075a7 */ /* 0x0022a400080011ff */
[----:B--2---:R-:W-:Y:S05]  /*9920*/  @!P0 NANOSLEEP.SYNCS 0x989680 ;  /* 0x009896800000895d */ /* 0x004fea0003900000 */
[----:B------:R-:W2:Y:S02]  /*9930*/  @!P0 SYNCS.PHASECHK.TRANS64 P0, [R0+URZ+0x40], R4 ;  /* 0x00004004000085a7 */ /* 0x000ea400080010ff */
[----:B--2---:R-:W-:Y:S05]  /*9940*/  @!P0 BRA `(.L_x_128) ;  /* 0xfffffffc00f08947 */ /* 0x004fea000383ffff */
[----:B------:R-:W-:Y:S05]  /*9950*/  BRA `(.L_x_24) ;  /* 0xffffff8800c07947 */ /* 0x000fea000383ffff */
.L_x_29:
[----:B-1----:R-:W-:-:S07]  /*9960*/  MOV R0, UR44 ;  /* 0x0000002c00007c02 */ /* 0x002fce0008000f00 */
.L_x_129:
[----:B-1----:R1:W2:Y:S02]  /*9970*/  SYNCS.PHASECHK.TRANS64.TRYWAIT P0, [R0+URZ+0xd0], R3 ;  /* 0x0000d003000075a7 */ /* 0x0022a400080011ff */
[----:B--2---:R-:W-:Y:S05]  /*9980*/  @!P0 NANOSLEEP.SYNCS 0x989680 ;  /* 0x009896800000895d */ /* 0x004fea0003900000 */
[----:B------:R-:W2:Y:S02]  /*9990*/  @!P0 SYNCS.PHASECHK.TRANS64 P0, [R0+URZ+0xd0], R3 ;  /* 0x0000d003000085a7 */ /* 0x000ea400080010ff */
[----:B--2---:R-:W-:Y:S05]  /*99a0*/  @!P0 BRA `(.L_x_129) ;  /* 0xfffffffc00f08947 */ /* 0x004fea000383ffff */
[----:B------:R-:W-:Y:S05]  /*99b0*/  BRA `(.L_x_130) ;  /* 0xffffff8c00c07947 */ /* 0x000fea000383ffff */
.L_x_33:
[----:B------:R-:W-:-:S07]  /*99c0*/  MOV R0, UR4 ;  /* 0x0000000400007c02 */ /* 0x000fce0008000f00 */
.L_x_131:
[----:B-1----:R1:W2:Y:S02]  /*99d0*/  SYNCS.PHASECHK.TRANS64.TRYWAIT P0, [R0+URZ], R2 ;  /* 0x00000002000075a7 */ /* 0x0022a400080011ff */
[----:B--2---:R-:W-:Y:S05]  /*99e0*/  @!P0 NANOSLEEP.SYNCS 0x989680 ;  /* 0x009896800000895d */ /* 0x004fea0003900000 */
[----:B------:R-:W2:Y:S02]  /*99f0*/  @!P0 SYNCS.PHASECHK.TRANS64 P0, [R0+URZ], R2 ;  /* 0x00000002000085a7 */ /* 0x000ea400080010ff */
[----:B--2---:R-:W-:Y:S05]  /*9a00*/  @!P0 BRA `(.L_x_131) ;  /* 0xfffffffc00f08947 */ /* 0x004fea000383ffff */
[----:B------:R-:W-:Y:S05]  /*9a10*/  BRA `(.L_x_132) ;  /* 0xffffff9400547947 */ /* 0x000fea000383ffff */
.L_x_34:
[----:B------:R-:W-:-:S07]  /*9a20*/  MOV R0, UR5 ;  /* 0x0000000500007c02 */ /* 0x000fce0008000f00 */
.L_x_133:
[----:B-1----:R1:W2:Y:S02]  /*9a30*/  SYNCS.PHASECHK.TRANS64.TRYWAIT P0, [R0+URZ], R2 ;  /* 0x00000002000075a7 */ /* 0x0022a400080011ff */
[----:B--2---:R-:W-:Y:S05]  /*9a40*/  @!P0 NANOSLEEP.SYNCS 0x989680 ;  /* 0x009896800000895d */ /* 0x004fea0003900000 */
[----:B------:R-:W2:Y:S02]  /*9a50*/  @!P0 SYNCS.PHASECHK.TRANS64 P0, [R0+URZ], R2 ;  /* 0x00000002000085a7 */ /* 0x000ea400080010ff */
[----:B--2---:R-:W-:Y:S05]  /*9a60*/  @!P0 BRA `(.L_x_133) ;  /* 0xfffffffc00f08947 */ /* 0x004fea000383ffff */
[----:B------:R-:W-:Y:S05]  /*9a70*/  BRA `(.L_x_134) ;  /* 0xffffff9400647947 */ /* 0x000fea000383ffff */
.L_x_35:
[----:B------:R-:W-:-:S07]  /*9a80*/  MOV R0, UR5 ;  /* 0x0000000500007c02 */ /* 0x000fce0008000f00 */
.L_x_135:
[----:B-1----:R1:W2:Y:S02]  /*9a90*/  SYNCS.PHASECHK.TRANS64.TRYWAIT P0, [R0+URZ], R2 ;  /* 0x00000002000075a7 */ /* 0x0022a400080011ff */
[----:B--2---:R-:W-:Y:S05]  /*9aa0*/  @!P0 NANOSLEEP.SYNCS 0x989680 ;  /* 0x009896800000895d */ /* 0x004fea0003900000 */
[----:B------:R-:W2:Y:S02]  /*9ab0*/  @!P0 SYNCS.PHASECHK.TRANS64 P0, [R0+URZ], R2 ;  /* 0x00000002000085a7 */ /* 0x000ea400080010ff */
[----:B--2---:R-:W-:Y:S05]  /*9ac0*/  @!P0 BRA `(.L_x_135) ;  /* 0xfffffffc00f08947 */ /* 0x004fea000383ffff */
[----:B------:R-:W-:Y:S05]  /*9ad0*/  BRA `(.L_x_136) ;  /* 0xffffff9400747947 */ /* 0x000fea000383ffff */
.L_x_36:
[----:B------:R-:W-:-:S07]  /*9ae0*/  MOV R0, UR5 ;  /* 0x0000000500007c02 */ /* 0x000fce0008000f00 */
.L_x_137:
[----:B-1----:R1:W2:Y:S02]  /*9af0*/  SYNCS.PHASECHK.TRANS64.TRYWAIT P0, [R0+URZ], R2 ;  /* 0x00000002000075a7 */ /* 0x0022a400080011ff */
[----:B--2---:R-:W-:Y:S05]  /*9b00*/  @!P0 NANOSLEEP.SYNCS 0x989680 ;  /* 0x009896800000895d */ /* 0x004fea0003900000 */
[----:B------:R-:W2:Y:S02]  /*9b10*/  @!P0 SYNCS.PHASECHK.TRANS64 P0, [R0+URZ], R2 ;  /* 0x00000002000085a7 */ /* 0x000ea400080010ff */
[----:B--2---:R-:W-:Y:S05]  /*9b20*/  @!P0 BRA `(.L_x_137) ;  /* 0xfffffffc00f08947 */ /* 0x004fea000383ffff */
[----:B------:R-:W-:Y:S05]  /*9b30*/  BRA `(.L_x_138) ;  /* 0xffffff9400847947 */ /* 0x000fea000383ffff */
.L_x_37:
[----:B------:R-:W-:-:S07]  /*9b40*/  MOV R0, UR5 ;  /* 0x0000000500007c02 */ /* 0x000fce0008000f00 */
.L_x_139:
[----:B-1----:R1:W2:Y:S02]  /*9b50*/  SYNCS.PHASECHK.TRANS64.TRYWAIT P0, [R0+URZ], R2 ;  /* 0x00000002000075a7 */ /* 0x0022a400080011ff */
[----:B--2---:R-:W-:Y:S05]  /*9b60*/  @!P0 NANOSLEEP.SYNCS 0x989680 ;  /* 0x009896800000895d */ /* 0x004fea0003900000 */
[----:B------:R-:W2:Y:S02]  /*9b70*/  @!P0 SYNCS.PHASECHK.TRANS64 P0, [R0+URZ], R2 ;  /* 0x00000002000085a7 */ /* 0x000ea400080010ff */
[----:B--2---:R-:W-:Y:S05]  /*9b80*/  @!P0 BRA `(.L_x_139) ;  /* 0xfffffffc00f08947 */ /* 0x004fea000383ffff */
[----:B------:R-:W-:Y:S05]  /*9b90*/  BRA `(.L_x_140) ;  /* 0xffffff9400947947 */ /* 0x000fea000383ffff */
.L_x_38:
[----:B------:R-:W-:-:S07]  /*9ba0*/  MOV R0, UR5 ;  /* 0x0000000500007c02 */ /* 0x000fce0008000f00 */
.L_x_141:
[----:B-1----:R1:W2:Y:S02]  /*9bb0*/  SYNCS.PHASECHK.TRANS64.TRYWAIT P0, [R0+URZ], R2 ;  /* 0x00000002000075a7 */ /* 0x0022a400080011ff */
[----:B--2---:R-:W-:Y:S05]  /*9bc0*/  @!P0 NANOSLEEP.SYNCS 0x989680 ;  /* 0x009896800000895d */ /* 0x004fea0003900000 */
[----:B------:R-:W2:Y:S02]  /*9bd0*/  @!P0 SYNCS.PHASECHK.TRANS64 P0, [R0+URZ], R2 ;  /* 0x00000002000085a7 */ /* 0x000ea400080010ff */
[----:B--2---:R-:W-:Y:S05]  /*9be0*/  @!P0 BRA `(.L_x_141) ;  /* 0xfffffffc00f08947 */ /* 0x004fea000383ffff */
[----:B------:R-:W-:Y:S05]  /*9bf0*/  BRA `(.L_x_142) ;  /* 0xffffff9400a47947 */ /* 0x000fea000383ffff */
.L_x_39:
[----:B------:R-:W-:-:S07]  /*9c00*/  MOV R0, UR5 ;  /* 0x0000000500007c02 */ /* 0x000fce0008000f00 */
.L_x_143:
[----:B-1----:R1:W2:Y:S02]  /*9c10*/  SYNCS.PHASECHK.TRANS64.TRYWAIT P0, [R0+URZ], R2 ;  /* 0x00000002000075a7 */ /* 0x0022a400080011ff */
[----:B--2---:R-:W-:Y:S05]  /*9c20*/  @!P0 NANOSLEEP.SYNCS 0x989680 ;  /* 0x009896800000895d */ /* 0x004fea0003900000 */
[----:B------:R-:W2:Y:S02]  /*9c30*/  @!P0 SYNCS.PHASECHK.TRANS64 P0, [R0+URZ], R2 ;  /* 0x00000002000085a7 */ /* 0x000ea400080010ff */
[----:B--2---:R-:W-:Y:S05]  /*9c40*/  @!P0 BRA `(.L_x_143) ;  /* 0xfffffffc00f08947 */ /* 0x004fea000383ffff */
[----:B------:R-:W-:Y:S05]  /*9c50*/  BRA `(.L_x_144) ;  /* 0xffffff9400b47947 */ /* 0x000fea000383ffff */
.L_x_42:
[----:B------:R-:W-:-:S07]  /*9c60*/  MOV R4, UR4 ;  /* 0x0000000400047c02 */ /* 0x000fce0008000f00 */
.L_x_145:
[----:B--2---:R2:W3:Y:S02]  /*9c70*/  SYNCS.PHASECHK.TRANS64.TRYWAIT P1, [R4+URZ+0xd8], R6 ;  /* 0x0000d806040075a7 */ /* 0x0044e400080211ff */
[----:B---3--:R-:W-:Y:S05]  /*9c80*/  @!P1 NANOSLEEP.SYNCS 0x989680 ;  /* 0x009896800000995d */ /* 0x008fea0003900000 */
[----:B------:R-:W3:Y:S02]  /*9c90*/  @!P1 SYNCS.PHASECHK.TRANS64 P1, [R4+URZ+0xd8], R6 ;  /* 0x0000d806040095a7 */ /* 0x000ee400080210ff */
[----:B---3--:R-:W-:Y:S05]  /*9ca0*/  @!P1 BRA `(.L_x_145) ;  /* 0xfffffffc00f09947 */ /* 0x008fea000383ffff */
[----:B------:R-:W-:Y:S05]  /*9cb0*/  BRA `(.L_x_146) ;  /* 0xffffff9800247947 */ /* 0x000fea000383ffff */
.L_x_43:
[----:B--2---:R-:W-:-:S07]  /*9cc0*/  MOV R4, UR4 ;  /* 0x0000000400047c02 */ /* 0x004fce0008000f00 */
.L_x_147:
[----:B--2---:R2:W3:Y:S02]  /*9cd0*/  SYNCS.PHASECHK.TRANS64.TRYWAIT P1, [R4+URZ+0xd0], R5 ;  /* 0x0000d005040075a7 */ /* 0x0044e400080211ff */
[----:B---3--:R-:W-:Y:S05]  /*9ce0*/  @!P1 NANOSLEEP.SYNCS 0x989680 ;  /* 0x009896800000995d */ /* 0x008fea0003900000 */
[----:B------:R-:W3:Y:S02]  /*9cf0*/  @!P1 SYNCS.PHASECHK.TRANS64 P1, [R4+URZ+0xd0], R5 ;  /* 0x0000d005040095a7 */ /* 0x000ee400080210ff */
[----:B---3--:R-:W-:Y:S05]  /*9d00*/  @!P1 BRA `(.L_x_147) ;  /* 0xfffffffc00f09947 */ /* 0x008fea000383ffff */
[----:B------:R-:W-:Y:S05]  /*9d10*/  BRA `(.L_x_148) ;  /* 0xffffff98002c7947 */ /* 0x000fea000383ffff */
.L_x_51:
[----:B------:R-:W-:-:S07]  /*9d20*/  MOV R0, UR21 ;  /* 0x0000001500007c02 */ /* 0x000fce0008000f00 */
.L_x_149:
[----:B--2---:R2:W3:Y:S02]  /*9d30*/  SYNCS.PHASECHK.TRANS64.TRYWAIT P0, [R0+URZ+0xd0], R2 ;  /* 0x0000d002000075a7 */ /* 0x0044e400080011ff */
[----:B---3--:R-:W-:Y:S05]  /*9d40*/  @!P0 NANOSLEEP.SYNCS 0x989680 ;  /* 0x009896800000895d */ /* 0x008fea0003900000 */
[----:B------:R-:W3:Y:S02]  /*9d50*/  @!P0 SYNCS.PHASECHK.TRANS64 P0, [R0+URZ+0xd0], R2 ;  /* 0x0000d002000085a7 */ /* 0x000ee400080010ff */
[----:B---3--:R-:W-:Y:S05]  /*9d60*/  @!P0 BRA `(.L_x_149) ;  /* 0xfffffffc00f08947 */ /* 0x008fea000383ffff */
[----:B------:R-:W-:Y:S05]  /*9d70*/  BRA `(.L_x_150) ;  /* 0xffffff9c00b07947 */ /* 0x000fea000383ffff */
.L_x_52:
[----:B------:R-:W-:-:S07]  /*9d80*/  MOV R0, UR25 ;  /* 0x0000001900007c02 */ /* 0x000fce0008000f00 */
.L_x_151:
[----:B--2---:R2:W3:Y:S02]  /*9d90*/  SYNCS.PHASECHK.TRANS64.TRYWAIT P0, [R0+URZ+0xf0], R2 ;  /* 0x0000f002000075a7 */ /* 0x0044e400080011ff */
[----:B---3--:R-:W-:Y:S05]  /*9da0*/  @!P0 NANOSLEEP.SYNCS 0x989680 ;  /* 0x009896800000895d */ /* 0x008fea0003900000 */
[----:B------:R-:W3:Y:S02]  /*9db0*/  @!P0 SYNCS.PHASECHK.TRANS64 P0, [R0+URZ+0xf0], R2 ;  /* 0x0000f002000085a7 */ /* 0x000ee400080010ff */
[----:B---3--:R-:W-:Y:S05]  /*9dc0*/  @!P0 BRA `(.L_x_151) ;  /* 0xfffffffc00f08947 */ /* 0x008fea000383ffff */
[----:B------:R-:W-:Y:S05]  /*9dd0*/  BRA `(.L_x_152) ;  /* 0xffffff9c00c87947 */ /* 0x000fea000383ffff */
.L_x_55:
[----:B--2---:R-:W-:Y:S07]  /*9de0*/  MOV R0, UR17 ;  /* 0x0000001100007c02 */ /* 0x004fee0008000f00 */
.L_x_153:
[----:B--2---:R2:W3:Y:S02]  /*9df0*/  SYNCS.PHASECHK.TRANS64.TRYWAIT P0, [R0+URZ], R3 ;  /* 0x00000003000075a7 */ /* 0x0044e400080011ff */
[----:B---3--:R-:W-:Y:S05]  /*9e00*/  @!P0 NANOSLEEP.SYNCS 0x989680 ;  /* 0x009896800000895d */ /* 0x008fea0003900000 */
[----:B------:R-:W3:Y:S02]  /*9e10*/  @!P0 SYNCS.PHASECHK.TRANS64 P0, [R0+URZ], R3 ;  /* 0x00000003000085a7 */ /* 0x000ee400080010ff */
[----:B---3--:R-:W-:Y:S05]  /*9e20*/  @!P0 BRA `(.L_x_153) ;  /* 0xfffffffc00f08947 */ /* 0x008fea000383ffff */
[----:B------:R-:W-:Y:S05]  /*9e30*/  BRA `(.L_x_54) ;  /* 0xffffff9c00f87947 */ /* 0x000fea000383ffff */
.L_x_58:
[----:B------:R-:W-:-:S07]  /*9e40*/  MOV R0, UR4 ;  /* 0x0000000400007c02 */ /* 0x000fce0008000f00 */
.L_x_154:
[----:B--2---:R2:W4:Y:S02]  /*9e50*/  SYNCS.PHASECHK.TRANS64.TRYWAIT P0, [R0+URZ], R2 ;  /* 0x00000002000075a7 */ /* 0x00452400080011ff */
[----:B----4-:R-:W-:Y:S05]  /*9e60*/  @!P0 NANOSLEEP.SYNCS 0x989680 ;  /* 0x009896800000895d */ /* 0x010fea0003900000 */
[----:B------:R-:W4:Y:S02]  /*9e70*/  @!P0 SYNCS.PHASECHK.TRANS64 P0, [R0+URZ], R2 ;  /* 0x00000002000085a7 */ /* 0x000f2400080010ff */
[----:B----4-:R-:W-:Y:S05]  /*9e80*/  @!P0 BRA `(.L_x_154) ;  /* 0xfffffffc00f08947 */ /* 0x010fea000383ffff */
[----:B------:R-:W-:Y:S05]  /*9e90*/  BRA `(.L_x_155) ;  /* 0xffffffa000ec7947 */ /* 0x000fea000383ffff */
.L_x_59:
[----:B------:R-:W-:-:S07]  /*9ea0*/  MOV R0, UR4 ;  /* 0x0000000400007c02 */ /* 0x000fce0008000f00 */
.L_x_156:
[----:B--2---:R2:W3:Y:S02]  /*9eb0*/  SYNCS.PHASECHK.TRANS64.TRYWAIT P0, [R0+URZ], R2 ;  /* 0x00000002000075a7 */ /* 0x0044e400080011ff */
[----:B---3--:R-:W-:Y:S05]  /*9ec0*/  @!P0 NANOSLEEP.SYNCS 0x989680 ;  /* 0x009896800000895d */ /* 0x008fea0003900000 */
[----:B------:R-:W3:Y:S02]  /*9ed0*/  @!P0 SYNCS.PHASECHK.TRANS64 P0, [R0+URZ], R2 ;  /* 0x00000002000085a7 */ /* 0x000ee400080010ff */
[----:B---3--:R-:W-:Y:S05]  /*9ee0*/  @!P0 BRA `(.L_x_156) ;  /* 0xfffffffc00f08947 */ /* 0x008fea000383ffff */
[----:B------:R-:W-:Y:S05]  /*9ef0*/  BRA `(.L_x_157) ;  /* 0xffffffa000f87947 */ /* 0x000fea000383ffff */
.L_x_64:
[----:B------:R-:W-:Y:S07]  /*9f00*/  MOV R0, UR20 ;  /* 0x0000001400007c02 */ /* 0x000fee0008000f00 */
.L_x_158:
[----:B-1----:R1:W2:Y:S02]  /*9f10*/  SYNCS.PHASECHK.TRANS64.TRYWAIT P0, [R0+URZ+0xd0], R3 ;  /* 0x0000d003000075a7 */ /* 0x0022a400080011ff */
[----:B--2---:R-:W-:Y:S05]  /*9f20*/  @!P0 NANOSLEEP.SYNCS 0x989680 ;  /* 0x009896800000895d */ /* 0x004fea0003900000 */
[----:B------:R-:W2:Y:S02]  /*9f30*/  @!P0 SYNCS.PHASECHK.TRANS64 P0, [R0+URZ+0xd0], R3 ;  /* 0x0000d003000085a7 */ /* 0x000ea400080010ff */
[----:B--2---:R-:W-:Y:S05]  /*9f40*/  @!P0 BRA `(.L_x_158) ;  /* 0xfffffffc00f08947 */ /* 0x004fea000383ffff */
[----:B------:R-:W-:Y:S05]  /*9f50*/  BRA `(.L_x_159) ;  /* 0xffffffa800d87947 */ /* 0x000fea000383ffff */
.L_x_67:
[----:B------:R-:W-:Y:S07]  /*9f60*/  MOV R3, UR20 ;  /* 0x0000001400037c02 */ /* 0x000fee0008000f00 */
.L_x_160:
[----:B-1----:R1:W2:Y:S02]  /*9f70*/  SYNCS.PHASECHK.TRANS64.TRYWAIT P1, [R3+URZ+0xc8], R8 ;  /* 0x0000c808030075a7 */ /* 0x0022a400080211ff */
[----:B--2---:R-:W-:Y:S05]  /*9f80*/  @!P1 NANOSLEEP.SYNCS 0x989680 ;  /* 0x009896800000995d */ /* 0x004fea0003900000 */
[----:B------:R-:W2:Y:S02]  /*9f90*/  @!P1 SYNCS.PHASECHK.TRANS64 P1, [R3+URZ+0xc8], R8 ;  /* 0x0000c808030095a7 */ /* 0x000ea400080210ff */
[----:B--2---:R-:W-:Y:S05]  /*9fa0*/  @!P1 BRA `(.L_x_160) ;  /* 0xfffffffc00f09947 */ /* 0x004fea000383ffff */
[----:B------:R-:W-:Y:S05]  /*9fb0*/  BRA `(.L_x_66) ;  /* 0xffffffb000347947 */ /* 0x000fea000383ffff */
.L_x_70:
[----:B------:R-:W-:Y:S07]  /*9fc0*/  MOV R0, UR20 ;  /* 0x0000001400007c02 */ /* 0x000fee0008000f00 */
.L_x_161:
[----:B-1----:R1:W2:Y:S02]  /*9fd0*/  SYNCS.PHASECHK.TRANS64.TRYWAIT P1, [R0+URZ+0xa0], R8 ;  /* 0x0000a008000075a7 */ /* 0x0022a400080211ff */
[----:B--2---:R-:W-:Y:S05]  /*9fe0*/  @!P1 NANOSLEEP.SYNCS 0x989680 ;  /* 0x009896800000995d */ /* 0x004fea0003900000 */
[----:B------:R-:W2:Y:S02]  /*9ff0*/  @!P1 SYNCS.PHASECHK.TRANS64 P1, [R0+URZ+0xa0], R8 ;  /* 0x0000a008000095a7 */ /* 0x000ea400080210ff */
[----:B--2---:R-:W-:Y:S05]  /*a000*/  @!P1 BRA `(.L_x_161) ;  /* 0xfffffffc00f09947 */ /* 0x004fea000383ffff */
[----:B------:R-:W-:Y:S05]  /*a010*/  BRA `(.L_x_162) ;  /* 0xffffffb400a47947 */ /* 0x000fea000383ffff */
.L_x_71:
[----:B------:R-:W-:Y:S07]  /*a020*/  MOV R0, UR20 ;  /* 0x0000001400007c02 */ /* 0x000fee0008000f00 */
.L_x_163:
[----:B-1----:R1:W2:Y:S02]  /*a030*/  SYNCS.PHASECHK.TRANS64.TRYWAIT P1, [R0+URZ+0xa8], R8 ;  /* 0x0000a808000075a7 */ /* 0x0022a400080211ff */
[----:B--2---:R-:W-:Y:S05]  /*a040*/  @!P1 NANOSLEEP.SYNCS 0x989680 ;  /* 0x009896800000995d */ /* 0x004fea0003900000 */
[----:B------:R-:W2:Y:S02]  /*a050*/  @!P1 SYNCS.PHASECHK.TRANS64 P1, [R0+URZ+0xa8], R8 ;  /* 0x0000a808000095a7 */ /* 0x000ea400080210ff */
[----:B--2---:R-:W-:Y:S05]  /*a060*/  @!P1 BRA `(.L_x_163) ;  /* 0xfffffffc00f09947 */ /* 0x004fea000383ffff */
[----:B------:R-:W-:Y:S05]  /*a070*/  BRA `(.L_x_164) ;  /* 0xffffffb400e47947 */ /* 0x000fea000383ffff */
.L_x_72:
[----:B------:R-:W-:Y:S07]  /*a080*/  MOV R0, UR20 ;  /* 0x0000001400007c02 */ /* 0x000fee0008000f00 */
.L_x_165:
[----:B-1----:R1:W2:Y:S02]  /*a090*/  SYNCS.PHASECHK.TRANS64.TRYWAIT P1, [R0+URZ+0xb0], R8 ;  /* 0x0000b008000075a7 */ /* 0x0022a400080211ff */
[----:B--2---:R-:W-:Y:S05]  /*a0a0*/  @!P1 NANOSLEEP.SYNCS 0x989680 ;  /* 0x009896800000995d */ /* 0x004fea0003900000 */
[----:B------:R-:W2:Y:S02]  /*a0b0*/  @!P1 SYNCS.PHASECHK.TRANS64 P1, [R0+URZ+0xb0], R8 ;  /* 0x0000b008000095a7 */ /* 0x000ea400080210ff */
[----:B--2---:R-:W-:Y:S05]  /*a0c0*/  @!P1 BRA `(.L_x_165) ;  /* 0xfffffffc00f09947 */ /* 0x004fea000383ffff */
[----:B------:R-:W-:Y:S05]  /*a0d0*/  BRA `(.L_x_166) ;  /* 0xffffffb800247947 */ /* 0x000fea000383ffff */
.L_x_73:
[----:B------:R-:W-:Y:S07]  /*a0e0*/  MOV R0, UR20 ;  /* 0x0000001400007c02 */ /* 0x000fee0008000f00 */
.L_x_167:
[----:B-1----:R1:W2:Y:S02]  /*a0f0*/  SYNCS.PHASECHK.TRANS64.TRYWAIT P0, [R0+URZ+0xb8], R8 ;  /* 0x0000b808000075a7 */ /* 0x0022a400080011ff */
[----:B--2---:R-:W-:Y:S05]  /*a100*/  @!P0 NANOSLEEP.SYNCS 0x989680 ;  /* 0x009896800000895d */ /* 0x004fea0003900000 */
[----:B------:R-:W2:Y:S02]  /*a110*/  @!P0 SYNCS.PHASECHK.TRANS64 P0, [R0+URZ+0xb8], R8 ;  /* 0x0000b808000085a7 */ /* 0x000ea400080010ff */
[----:B--2---:R-:W-:Y:S05]  /*a120*/  @!P0 BRA `(.L_x_167) ;  /* 0xfffffffc00f08947 */ /* 0x004fea000383ffff */
[----:B------:R-:W-:Y:S05]  /*a130*/  BRA `(.L_x_168) ;  /* 0xffffffb800707947 */ /* 0x000fea000383ffff */
.L_x_75:
[----:B------:R-:W-:-:S07]  /*a140*/  MOV R0, UR20 ;  /* 0x0000001400007c02 */ /* 0x000fce0008000f00 */
.L_x_169:
[----:B-1----:R1:W2:Y:S02]  /*a150*/  SYNCS.PHASECHK.TRANS64.TRYWAIT P0, [R0+URZ+0xa0], R2 ;  /* 0x0000a002000075a7 */ /* 0x0022a400080011ff */
[----:B--2---:R-:W-:Y:S05]  /*a160*/  @!P0 NANOSLEEP.SYNCS 0x989680 ;  /* 0x009896800000895d */ /* 0x004fea0003900000 */
[----:B------:R-:W2:Y:S02]  /*a170*/  @!P0 SYNCS.PHASECHK.TRANS64 P0, [R0+URZ+0xa0], R2 ;  /* 0x0000a002000085a7 */ /* 0x000ea400080010ff */
[----:B--2---:R-:W-:Y:S05]  /*a180*/  @!P0 BRA `(.L_x_169) ;  /* 0xfffffffc00f08947 */ /* 0x004fea000383ffff */
[----:B------:R-:W-:Y:S05]  /*a190*/  BRA `(.L_x_170) ;  /* 0xffffffb800cc7947 */ /* 0x000fea000383ffff */
.L_x_76:
[----:B-1----:R-:W-:-:S07]  /*a1a0*/  MOV R0, UR20 ;  /* 0x0000001400007c02 */ /* 0x002fce0008000f00 */
.L_x_171:
[----:B-1----:R1:W2:Y:S02]  /*a1b0*/  SYNCS.PHASECHK.TRANS64.TRYWAIT P0, [R0+URZ+0xa8], R2 ;  /* 0x0000a802000075a7 */ /* 0x0022a400080011ff */
[----:B--2---:R-:W-:Y:S05]  /*a1c0*/  @!P0 NANOSLEEP.SYNCS 0x989680 ;  /* 0x009896800000895d */ /* 0x004fea0003900000 */
[----:B------:R-:W2:Y:S02]  /*a1d0*/  @!P0 SYNCS.PHASECHK.TRANS64 P0, [R0+URZ+0xa8], R2 ;  /* 0x0000a802000085a7 */ /* 0x000ea400080010ff */
[----:B--2---:R-:W-:Y:S05]  /*a1e0*/  @!P0 BRA `(.L_x_171) ;  /* 0xfffffffc00f08947 */ /* 0x004fea000383ffff */
[----:B------:R-:W-:Y:S05]  /*a1f0*/  BRA `(.L_x_172) ;  /* 0xffffffb800bc7947 */ /* 0x000fea000383ffff */
.L_x_77:
[----:B-1----:R-:W-:-:S07]  /*a200*/  MOV R0, UR20 ;  /* 0x0000001400007c02 */ /* 0x002fce0008000f00 */
.L_x_173:
[----:B-1----:R1:W2:Y:S02]  /*a210*/  SYNCS.PHASECHK.TRANS64.TRYWAIT P0, [R0+URZ+0xb0], R2 ;  /* 0x0000b002000075a7 */ /* 0x0022a400080011ff */
[----:B--2---:R-:W-:Y:S05]  /*a220*/  @!P0 NANOSLEEP.SYNCS 0x989680 ;  /* 0x009896800000895d */ /* 0x004fea0003900000 */
[----:B------:R-:W2:Y:S02]  /*a230*/  @!P0 SYNCS.PHASECHK.TRANS64 P0, [R0+URZ+0xb0], R2 ;  /* 0x0000b002000085a7 */ /* 0x000ea400080010ff */
[----:B--2---:R-:W-:Y:S05]  /*a240*/  @!P0 BRA `(.L_x_173) ;  /* 0xfffffffc00f08947 */ /* 0x004fea000383ffff */
[----:B------:R-:W-:Y:S05]  /*a250*/  BRA `(.L_x_174) ;  /* 0xffffffb800ac7947 */ /* 0x000fea000383ffff */
.L_x_79:
[----:B------:R-:W-:Y:S07]  /*a260*/  MOV R0, UR49 ;  /* 0x0000003100007c02 */ /* 0x000fee0008000f00 */
.L_x_175:
[----:B-1----:R1:W2:Y:S02]  /*a270*/  SYNCS.PHASECHK.TRANS64.TRYWAIT P0, [R0+URZ+0xd0], R2 ;  /* 0x0000d002000075a7 */ /* 0x0022a400080011ff */
[----:B--2---:R-:W-:Y:S05]  /*a280*/  @!P0 NANOSLEEP.SYNCS 0x989680 ;  /* 0x009896800000895d */ /* 0x004fea0003900000 */
[----:B------:R-:W2:Y:S02]  /*a290*/  @!P0 SYNCS.PHASECHK.TRANS64 P0, [R0+URZ+0xd0], R2 ;  /* 0x0000d002000085a7 */ /* 0x000ea400080010ff */
[----:B--2---:R-:W-:Y:S05]  /*a2a0*/  @!P0 BRA `(.L_x_175) ;  /* 0xfffffffc00f08947 */ /* 0x004fea000383ffff */
[----:B------:R-:W-:Y:S05]  /*a2b0*/  BRA `(.L_x_176) ;  /* 0xffffffbc00887947 */ /* 0x000fea000383ffff */
.L_x_90:
[----:B-1----:R-:W-:Y:S04]  /*a2c0*/  MOV R2, UR49 ;  /* 0x0000003100027c02 */ /* 0x002fe80008000f00 */
[----:B------:R1:W3:Y:S03]  /*a2d0*/  SYNCS.PHASECHK.TRANS64.TRYWAIT P1, [R2+URZ+0x80], R3 ;  /* 0x00008003020075a7 */ /* 0x0002e600080211ff */
[----:B---3--:R-:W-:Y:S05]  /*a2e0*/  @!P1 NANOSLEEP.SYNCS 0x989680 ;  /* 0x009896800000995d */ /* 0x008fea0003900000 */
[----:B------:R-:W3:Y:S02]  /*a2f0*/  @!P1 SYNCS.PHASECHK.TRANS64 P1, [R2+URZ+0x80], R3 ;  /* 0x00008003020095a7 */ /* 0x000ee400080210ff */
[----:B---3--:R-:W-:Y:S05]  /*a300*/  @!P1 BRA `(.L_x_90) ;  /* 0xfffffffc00ec9947 */ /* 0x008fea000383ffff */
[----:B------:R-:W-:Y:S05]  /*a310*/  BRA `(.L_x_89) ;  /* 0xffffffd000587947 */ /* 0x000fea000383ffff */
.L_x_92:
[----:B-1----:R1:W4:Y:S02]  /*a320*/  SYNCS.PHASECHK.TRANS64.TRYWAIT P1, [R67+URZ+0xe0], R0 ;  /* 0x0000e000430075a7 */ /* 0x00232400080211ff */
[----:B----4-:R-:W-:Y:S05]  /*a330*/  @!P1 NANOSLEEP.SYNCS 0x989680 ;  /* 0x009896800000995d */ /* 0x010fea0003900000 */
[----:B------:R-:W4:Y:S02]  /*a340*/  @!P1 SYNCS.PHASECHK.TRANS64 P1, [R67+URZ+0xe0], R0 ;  /* 0x0000e000430095a7 */ /* 0x000f2400080210ff */
[----:B----4-:R-:W-:Y:S05]  /*a350*/  @!P1 BRA `(.L_x_92) ;  /* 0xfffffffc00f09947 */ /* 0x010fea000383ffff */
[----:B------:R-:W-:Y:S05]  /*a360*/  BRA `(.L_x_91) ;  /* 0xffffffd000747947 */ /* 0x000fea000383ffff */
.L_x_101:
[----:B--2---:R2:W4:Y:S02]  /*a370*/  SYNCS.PHASECHK.TRANS64.TRYWAIT P1, [R4+URZ+0x80], R0 ;  /* 0x00008000040075a7 */ /* 0x00452400080211ff */
[----:B----4-:R-:W-:Y:S05]  /*a380*/  @!P1 NANOSLEEP.SYNCS 0x989680 ;  /* 0x009896800000995d */ /* 0x010fea0003900000 */
[----:B------:R-:W4:Y:S02]  /*a390*/  @!P1 SYNCS.PHASECHK.TRANS64 P1, [R4+URZ+0x80], R0 ;  /* 0x00008000040095a7 */ /* 0x000f2400080210ff */
[----:B----4-:R-:W-:Y:S05]  /*a3a0*/  @!P1 BRA `(.L_x_101) ;  /* 0xfffffffc00f09947 */ /* 0x010fea000383ffff */
[----:B------:R-:W-:Y:S05]  /*a3b0*/  BRA `(.L_x_100) ;  /* 0xffffffd800647947 */ /* 0x000fea000383ffff */
.L_x_109:
[----:B-1----:R1:W4:Y:S02]  /*a3c0*/  SYNCS.PHASECHK.TRANS64.TRYWAIT P1, [R2+URZ+0x80], R4 ;  /* 0x00008004020075a7 */ /* 0x00232400080211ff */
[----:B----4-:R-:W-:Y:S05]  /*a3d0*/  @!P1 NANOSLEEP.SYNCS 0x989680 ;  /* 0x009896800000995d */ /* 0x010fea0003900000 */
[----:B------:R-:W4:Y:S02]  /*a3e0*/  @!P1 SYNCS.PHASECHK.TRANS64 P1, [R2+URZ+0x80], R4 ;  /* 0x00008004020095a7 */ /* 0x000f2400080210ff */
[----:B----4-:R-:W-:Y:S05]  /*a3f0*/  @!P1 BRA `(.L_x_109) ;  /* 0xfffffffc00f09947 */ /* 0x010fea000383ffff */
[----:B------:R-:W-:Y:S05]  /*a400*/  BRA `(.L_x_108) ;  /* 0xffffffe0006c7947 */ /* 0x000fea000383ffff */
.L_x_117:
[----:B--2---:R2:W4:Y:S02]  /*a410*/  SYNCS.PHASECHK.TRANS64.TRYWAIT P1, [R3+URZ+0x80], R0 ;  /* 0x00008000030075a7 */ /* 0x00452400080211ff */
[----:B----4-:R-:W-:Y:S05]  /*a420*/  @!P1 NANOSLEEP.SYNCS 0x989680 ;  /* 0x009896800000995d */ /* 0x010fea0003900000 */
[----:B------:R-:W4:Y:S02]  /*a430*/  @!P1 SYNCS.PHASECHK.TRANS64 P1, [R3+URZ+0x80], R0 ;  /* 0x00008000030095a7 */ /* 0x000f2400080210ff */
[----:B----4-:R-:W-:Y:S05]  /*a440*/  @!P1 BRA `(.L_x_117) ;  /* 0xfffffffc00f09947 */ /* 0x010fea000383ffff */
[----:B------:R-:W-:Y:S05]  /*a450*/  BRA `(.L_x_116) ;  /* 0xffffffe800707947 */ /* 0x000fea000383ffff */
        .weak           $__internal_0_$__cuda_sm10x_tcgen05_guardrail_trap_col_being_dealloced_not_returned_by_alloc
        .type           $__internal_0_$__cuda_sm10x_tcgen05_guardrail_trap_col_being_dealloced_not_returned_by_alloc,@function
        .size           $__internal_0_$__cuda_sm10x_tcgen05_guardrail_trap_col_being_dealloced_not_returned_by_alloc,($__internal_1_$__cuda_sm10x_tcgen05_guardrail_trap_phase_invalid_during_alloc - $__internal_0_$__cuda_sm10x_tcgen05_guardrail_trap_col_being_dealloced_not_returned_by_alloc)
$__internal_0_$__cuda_sm10x_tcgen05_guardrail_trap_col_being_dealloced_not_returned_by_alloc:
[----:B------:R-:W-:Y:S05]  /*a460*/  BPT.TRAP 0x1 ;  /* 0x000000040000795c */ /* 0x000fea0000300000 */
[----:B------:R-:W-:-:S04]  /*a470*/  HFMA2 R3, -RZ, RZ, 0, 0 ;  /* 0x00000000ff037431 */ /* 0x000fc800000001ff */
[----:B------:R-:W-:Y:S05]  /*a480*/  RET.REL.NODEC R2 `(_ZN7cutlass13device_kernelINS_4conv6kernel13ConvUniversalINS1_16ConvProblemShapeILNS1_8OperatorE2ELi3EEENS1_10collective14CollectiveConvINS1_47MainloopSm100TmaUmmaWarpSpecializedImplicitGemmILS5_2ELi8ELi3ELi1ELi2EN4cute5tupleIJNSA_1CILi1EEESD_SD_EEEEENSB_IJNSC_ILi64EEENSB_IJNSC_ILi128EEEEEENSB_IJSG_EEEEEENS_6half_tESL_NSA_8TiledMMAINSA_8MMA_AtomIJNSA_20SM100_MMA_F16BF16_SSISL_SL_fLi64ELi128ELNSA_4UMMA5MajorE1ELSQ_1ELNSP_7ScaleInE0ELSR_0EEEEEENSA_6LayoutISE_NSB_IJNSC_ILi0EEESV_SV_EEEEENSB_IJNSA_10UnderscoreESY_SY_EEEEENS7_6detail27Sm100ImplicitGemmTileTraitsINSA_13SM90_TMA_LOADENSA_14ComposedLayoutINSA_7SwizzleILi3ELi4ELi3EEENSA_18smem_ptr_flag_bitsILi16EEENSU_INSB_IJSG_NSC_ILi8EEEEEENSB_IJSD_SG_EEEEEEEvEENS12_INSA_20SM90_TMA_LOAD_IM2COLES1D_vEEEENS_8epilogue10collective18CollectiveEpilogueINS1I_23Sm100TmaWarpSpecializedILi4ELi2ELi16ELb1ELb0EEEJSK_NSB_IJNSU_ISG_SD_EENSU_INSC_ILi32EEESD_EEEEESL_NSB_IJlNSB_IJSD_lllEEESV_EEESL_S1S_NS1I_6fusion15FusionCallbacksIS1M_NS1T_17LinearCombinationISL_fSL_fLNS_15FloatRoundStyleE2EEESK_S1Q_JEEENSA_5SM1004TMEM4LOAD26SM100_TMEM_LOAD_16dp256b4xES13_NS14_INS15_ILi2ELi4ELi3EEES18_NSU_INSB_IJS19_S1O_EEENSB_IJS1O_SD_EEEEEEENSA_17SM75_U32x4_LDSM_NENSA_14SM90_TMA_STOREES27_NSA_17SM90_U32x4_STSM_NENSA_39AutoVectorizingCopyWithAssumedAlignmentILi128EEEEEEvvEEEEvNT_6ParamsE) ;  /* 0xffffff5802dc7950 */ /* 0x000fea0003c3ffff */
        .weak           $__internal_1_$__cuda_sm10x_tcgen05_guardrail_trap_phase_invalid_during_alloc
        .type           $__internal_1_$__cuda_sm10x_tcgen05_guardrail_trap_phase_invalid_during_alloc,@function
        .size           $__internal_1_$__cuda_sm10x_tcgen05_guardrail_trap_phase_invalid_during_alloc,($__internal_2_$__cuda_sm10x_tcgen05_guardrail_trap_unallocated_columns_being_dealloced - $__internal_1_$__cuda_sm10x_tcgen05_guardrail_trap_phase_invalid_during_alloc)
$__internal_1_$__cuda_sm10x_tcgen05_guardrail_trap_phase_invalid_during_alloc:
[----:B------:R-:W-:Y:S05]  /*a490*/  BPT.TRAP 0x1 ;  /* 0x000000040000795c */ /* 0x000fea0000300000 */
[----:B------:R-:W-:-:S04]  /*a4a0*/  MOV R3, 0x0 ;  /* 0x0000000000037802 */ /* 0x000fc80000000f00 */
[----:B------:R-:W-:Y:S05]  /*a4b0*/  RET.REL.NODEC R2 `(_ZN7cutlass13device_kernelINS_4conv6kernel13ConvUniversalINS1_16ConvProblemShapeILNS1_8OperatorE2ELi3EEENS1_10collective14CollectiveConvINS1_47MainloopSm100TmaUmmaWarpSpecializedImplicitGemmILS5_2ELi8ELi3ELi1ELi2EN4cute5tupleIJNSA_1CILi1EEESD_SD_EEEEENSB_IJNSC_ILi64EEENSB_IJNSC_ILi128EEEEEENSB_IJSG_EEEEEENS_6half_tESL_NSA_8TiledMMAINSA_8MMA_AtomIJNSA_20SM100_MMA_F16BF16_SSISL_SL_fLi64ELi128ELNSA_4UMMA5MajorE1ELSQ_1ELNSP_7ScaleInE0ELSR_0EEEEEENSA_6LayoutISE_NSB_IJNSC_ILi0EEESV_SV_EEEEENSB_IJNSA_10UnderscoreESY_SY_EEEEENS7_6detail27Sm100ImplicitGemmTileTraitsINSA_13SM90_TMA_LOADENSA_14ComposedLayoutINSA_7SwizzleILi3ELi4ELi3EEENSA_18smem_ptr_flag_bitsILi16EEENSU_INSB_IJSG_NSC_ILi8EEEEEENSB_IJSD_SG_EEEEEEEvEENS12_INSA_20SM90_TMA_LOAD_IM2COLES1D_vEEEENS_8epilogue10collective18CollectiveEpilogueINS1I_23Sm100TmaWarpSpecializedILi4ELi2ELi16ELb1ELb0EEEJSK_NSB_IJNSU_ISG_SD_EENSU_INSC_ILi32EEESD_EEEEESL_NSB_IJlNSB_IJSD_lllEEESV_EEESL_S1S_NS1I_6fusion15FusionCallbacksIS1M_NS1T_17LinearCombinationISL_fSL_fLNS_15FloatRoundStyleE2EEESK_S1Q_JEEENSA_5SM1004TMEM4LOAD26SM100_TMEM_LOAD_16dp256b4xES13_NS14_INS15_ILi2ELi4ELi3EEES18_NSU_INSB_IJS19_S1O_EEENSB_IJS1O_SD_EEEEEEENSA_17SM75_U32x4_LDSM_NENSA_14SM90_TMA_STOREES27_NSA_17SM90_U32x4_STSM_NENSA_39AutoVectorizingCopyWithAssumedAlignmentILi128EEEEEEvvEEEEvNT_6ParamsE) ;  /* 0xffffff5802d07950 */ /* 0x000fea0003c3ffff */
        .weak           $__internal_2_$__cuda_sm10x_tcgen05_guardrail_trap_unallocated_columns_being_dealloced
        .type           $__internal_2_$__cuda_sm10x_tcgen05_guardrail_trap_unallocated_columns_being_dealloced,@function
        .size           $__internal_2_$__cuda_sm10x_tcgen05_guardrail_trap_unallocated_columns_being_dealloced,(.L_x_178 - $__internal_2_$__cuda_sm10x_tcgen05_guardrail_trap_unallocated_columns_being_dealloced)
$__internal_2_$__cuda_sm10x_tcgen05_guardrail_trap_unallocated_columns_being_dealloced:
[----:B------:R-:W-:Y:S05]  /*a4c0*/  BPT.TRAP 0x1 ;  /* 0x000000040000795c */ /* 0x000fea0000300000 */
[----:B------:R-:W-:-:S04]  /*a4d0*/  HFMA2 R3, -RZ, RZ, 0, 0 ;  /* 0x00000000ff037431 */ /* 0x000fc800000001ff */
[----:B------:R-:W-:Y:S05]  /*a4e0*/  RET.REL.NODEC R2 `(_ZN7cutlass13device_kernelINS_4conv6kernel13ConvUniversalINS1_16ConvProblemShapeILNS1_8OperatorE2ELi3EEENS1_10collective14CollectiveConvINS1_47MainloopSm100TmaUmmaWarpSpecializedImplicitGemmILS5_2ELi8ELi3ELi1ELi2EN4cute5tupleIJNSA_1CILi1EEESD_SD_EEEEENSB_IJNSC_ILi64EEENSB_IJNSC_ILi128EEEEEENSB_IJSG_EEEEEENS_6half_tESL_NSA_8TiledMMAINSA_8MMA_AtomIJNSA_20SM100_MMA_F16BF16_SSISL_SL_fLi64ELi128ELNSA_4UMMA5MajorE1ELSQ_1ELNSP_7ScaleInE0ELSR_0EEEEEENSA_6LayoutISE_NSB_IJNSC_ILi0EEESV_SV_EEEEENSB_IJNSA_10UnderscoreESY_SY_EEEEENS7_6detail27Sm100ImplicitGemmTileTraitsINSA_13SM90_TMA_LOADENSA_14ComposedLayoutINSA_7SwizzleILi3ELi4ELi3EEENSA_18smem_ptr_flag_bitsILi16EEENSU_INSB_IJSG_NSC_ILi8EEEEEENSB_IJSD_SG_EEEEEEEvEENS12_INSA_20SM90_TMA_LOAD_IM2COLES1D_vEEEENS_8epilogue10collective18CollectiveEpilogueINS1I_23Sm100TmaWarpSpecializedILi4ELi2ELi16ELb1ELb0EEEJSK_NSB_IJNSU_ISG_SD_EENSU_INSC_ILi32EEESD_EEEEESL_NSB_IJlNSB_IJSD_lllEEESV_EEESL_S1S_NS1I_6fusion15FusionCallbacksIS1M_NS1T_17LinearCombinationISL_fSL_fLNS_15FloatRoundStyleE2EEESK_S1Q_JEEENSA_5SM1004TMEM4LOAD26SM100_TMEM_LOAD_16dp256b4xES13_NS14_INS15_ILi2ELi4ELi3EEES18_NSU_INSB_IJS19_S1O_EEENSB_IJS1O_SD_EEEEEEENSA_17SM75_U32x4_LDSM_NENSA_14SM90_TMA_STOREES27_NSA_17SM90_U32x4_STSM_NENSA_39AutoVectorizingCopyWithAssumedAlignmentILi128EEEEEEvvEEEEvNT_6ParamsE) ;  /* 0xffffff5802c47950 */ /* 0x000fea0003c3ffff */
.L_x_177:
[----:B------:R-:W-:-:S00]  /*a4f0*/  BRA `(.L_x_177) ;  /* 0xfffffffc00fc7947 */ /* 0x000fc0000383ffff */
[----:B------:R-:W-:-:S00]  /*a500*/  NOP ;  /* 0x0000000000007918 */ /* 0x000fc00000000000 */
[----:B------:R-:W-:-:S00]  /*a510*/  NOP ;  /* 0x0000000000007918 */ /* 0x000fc00000000000 */
[----:B------:R-:W-:-:S00]  /*a520*/  NOP ;  /* 0x0000000000007918 */ /* 0x000fc00000000000 */
[----:B------:R-:W-:-:S00]  /*a530*/  NOP ;  /* 0x0000000000007918 */ /* 0x000fc00000000000 */
[----:B------:R-:W-:-:S00]  /*a540*/  NOP ;  /* 0x0000000000007918 */ /* 0x000fc00000000000 */
[----:B------:R-:W-:-:S00]  /*a550*/  NOP ;  /* 0x0000000000007918 */ /* 0x000fc00000000000 */
[----:B------:R-:W-:-:S00]  /*a560*/  NOP ;  /* 0x0000000000007918 */ /* 0x000fc00000000000 */
[----:B------:R-:W-:-:S00]  /*a570*/  NOP ;  /* 0x0000000000007918 */ /* 0x000fc00000000000 */
.L_x_178:


//--------------------- .nv.global.init           --------------------------
	.section	.nv.global.init,"aw",@progbits
.nv.global.init:
	.type		$str$29,@object
	.size		$str$29,($str$30 - $str$29)
$str$29:
        /*0000*/ 	.byte	0x28, 0x61, 0x64, 0x64, 0x72, 0x65, 0x73, 0x73, 0x20, 0x26, 0x20, 0x6d, 0x61, 0x73, 0x6b, 0x29
        /*0010*/ 	.byte	0x20, 0x3d, 0x3d, 0x20, 0x30, 0x00
	.type		$str$30,@object
	.size		$str$30,($str$28 - $str$30)
$str$30:
        /*0016*/ 	.byte	0x2f, 0x74, 0x6d, 0x70, 0x2f, 0x63, 0x75, 0x74, 0x6c, 0x61, 0x73, 0x73, 0x5f, 0x73, 0x77, 0x65
        /*0026*/ 	.byte	0x65, 0x70, 0x5f, 0x73, 0x72, 0x63, 0x2f, 0x69, 0x6e, 0x63, 0x6c, 0x75, 0x64, 0x65, 0x2f, 0x63
        /*0036*/ 	.byte	0x75, 0x74, 0x65, 0x2f, 0x70, 0x6f, 0x69, 0x6e, 0x74, 0x65, 0x72, 0x5f, 0x66, 0x6c, 0x61, 0x67
        /*0046*/ 	.byte	0x67, 0x65, 0x64, 0x2e, 0x68, 0x70, 0x70, 0x00
	.type		$str$28,@object
	.size		$str$28,($str$27 - $str$28)
$str$28:
        /*004e*/ 	.byte	0x2f, 0x74, 0x6d, 0x70, 0x2f, 0x63, 0x75, 0x74, 0x6c, 0x61, 0x73, 0x73, 0x5f, 0x73, 0x77, 0x65
        /*005e*/ 	.byte	0x65, 0x70, 0x5f, 0x73, 0x72, 0x63, 0x2f, 0x69, 0x6e, 0x63, 0x6c, 0x75, 0x64, 0x65, 0x2f, 0x63
        /*006e*/ 	.byte	0x75, 0x74, 0x65, 0x2f, 0x61, 0x74, 0x6f, 0x6d, 0x2f, 0x63, 0x6f, 0x70, 0x79, 0x5f, 0x74, 0x72
        /*007e*/ 	.byte	0x61, 0x69, 0x74, 0x73, 0x5f, 0x73, 0x6d, 0x31, 0x30, 0x30, 0x2e, 0x68, 0x70, 0x70, 0x00
	.type		$str$27,@object
	.size		$str$27,(__unnamed_1 - $str$27)
$str$27:
        /*008d*/ 	.byte	0x28, 0x28, 0x75, 0x69, 0x6e, 0x74, 0x33, 0x32, 0x5f, 0x74, 0x28, 0x74, 0x68, 0x72, 0x65, 0x61
        /*009d*/ 	.byte	0x64, 0x49, 0x64, 0x78, 0x2e, 0x78, 0x29, 0x20, 0x2f, 0x20, 0x33, 0x32, 0x29, 0x20, 0x25, 0x20
        /*00ad*/ 	.byte	0x34, 0x29, 0x20, 0x3d, 0x3d, 0x20, 0x28, 0x28, 0x28, 0x74, 0x6d, 0x65, 0x6d, 0x5f, 0x61, 0x64
        /*00bd*/ 	.byte	0x64, 0x72, 0x20, 0x3e, 0x3e, 0x20, 0x31, 0x36, 0x29, 0x20, 0x2f, 0x20, 0x33, 0x32, 0x29, 0x20
        /*00cd*/ 	.byte	0x25, 0x20, 0x34, 0x29, 0x00
	.type		__unnamed_1,@object
	.size		__unnamed_1,(__unnamed_2 - __unnamed_1)
__unnamed_1:
        /*00d2*/ 	.byte	0x61, 0x75, 0x74, 0x6f, 0x20, 0x63, 0x75, 0x74, 0x65, 0x3a, 0x3a, 0x61, 0x73, 0x5f, 0x70, 0x6f
        /* <DEDUP_REMOVED lines=24> */
        /*0262*/ 	.byte	0x3e, 0x3e, 0x3e, 0x5d, 0x00
	.type		__unnamed_2,@object
	.size		__unnamed_2,(.L_2 - __unnamed_2)
__unnamed_2:
        /* <DEDUP_REMOVED lines=46> */
.L_2:


//--------------------- .nv.shared._ZN7cutlass13device_kernelINS_4conv6kernel13ConvUniversalINS1_16ConvProblemShapeILNS1_8OperatorE2ELi3EEENS1_10collective14CollectiveConvINS1_47MainloopSm100TmaUmmaWarpSpecializedImplicitGemmILS5_2ELi8ELi3ELi1ELi2EN4cute5tupleIJNSA_1CILi1EEESD_SD_EEEEENSB_IJNSC_ILi64EEENSB_IJNSC_ILi128EEEEEENSB_IJSG_EEEEEENS_6half_tESL_NSA_8TiledMMAINSA_8MMA_AtomIJNSA_20SM100_MMA_F16BF16_SSISL_SL_fLi64ELi128ELNSA_4UMMA5MajorE1ELSQ_1ELNSP_7ScaleInE0ELSR_0EEEEEENSA_6LayoutISE_NSB_IJNSC_ILi0EEESV_SV_EEEEENSB_IJNSA_10UnderscoreESY_SY_EEEEENS7_6detail27Sm100ImplicitGemmTileTraitsINSA_13SM90_TMA_LOADENSA_14ComposedLayoutINSA_7SwizzleILi3ELi4ELi3EEENSA_18smem_ptr_flag_bitsILi16EEENSU_INSB_IJSG_NSC_ILi8EEEEEENSB_IJSD_SG_EEEEEEEvEENS12_INSA_20SM90_TMA_LOAD_IM2COLES1D_vEEEENS_8epilogue10collective18CollectiveEpilogueINS1I_23Sm100TmaWarpSpecializedILi4ELi2ELi16ELb1ELb0EEEJSK_NSB_IJNSU_ISG_SD_EENSU_INSC_ILi32EEESD_EEEEESL_NSB_IJlNSB_IJSD_lllEEESV_EEESL_S1S_NS1I_6fusion15FusionCallbacksIS1M_NS1T_17LinearCombinationISL_fSL_fLNS_15FloatRoundStyleE2EEESK_S1Q_JEEENSA_5SM1004TMEM4LOAD26SM100_TMEM_LOAD_16dp256b4xES13_NS14_INS15_ILi2ELi4ELi3EEES18_NSU_INSB_IJS19_S1O_EEENSB_IJS1O_SD_EEEEEEENSA_17SM75_U32x4_LDSM_NENSA_14SM90_TMA_STOREES27_NSA_17SM90_U32x4_STSM_NENSA_39AutoVectorizingCopyWithAssumedAlignmentILi128EEEEEEvvEEEEvNT_6ParamsE --------------------------
	.section	.nv.shared._ZN7cutlass13device_kernelINS_4conv6kernel13ConvUniversalINS1_16ConvProblemShapeILNS1_8OperatorE2ELi3EEENS1_10collective14CollectiveConvINS1_47MainloopSm100TmaUmmaWarpSpecializedImplicitGemmILS5_2ELi8ELi3ELi1ELi2EN4cute5tupleIJNSA_1CILi1EEESD_SD_EEEEENSB_IJNSC_ILi64EEENSB_IJNSC_ILi128EEEEEENSB_IJSG_EEEEEENS_6half_tESL_NSA_8TiledMMAINSA_8MMA_AtomIJNSA_20SM100_MMA_F16BF16_SSISL_SL_fLi64ELi128ELNSA_4UMMA5MajorE1ELSQ_1ELNSP_7ScaleInE0ELSR_0EEEEEENSA_6LayoutISE_NSB_IJNSC_ILi0EEESV_SV_EEEEENSB_IJNSA_10UnderscoreESY_SY_EEEEENS7_6detail27Sm100ImplicitGemmTileTraitsINSA_13SM90_TMA_LOADENSA_14ComposedLayoutINSA_7SwizzleILi3ELi4ELi3EEENSA_18smem_ptr_flag_bitsILi16EEENSU_INSB_IJSG_NSC_ILi8EEEEEENSB_IJSD_SG_EEEEEEEvEENS12_INSA_20SM90_TMA_LOAD_IM2COLES1D_vEEEENS_8epilogue10collective18CollectiveEpilogueINS1I_23Sm100TmaWarpSpecializedILi4ELi2ELi16ELb1ELb0EEEJSK_NSB_IJNSU_ISG_SD_EENSU_INSC_ILi32EEESD_EEEEESL_NSB_IJlNSB_IJSD_lllEEESV_EEESL_S1S_NS1I_6fusion15FusionCallbacksIS1M_NS1T_17LinearCombinationISL_fSL_fLNS_15FloatRoundStyleE2EEESK_S1Q_JEEENSA_5SM1004TMEM4LOAD26SM100_TMEM_LOAD_16dp256b4xES13_NS14_INS15_ILi2ELi4ELi3EEES18_NSU_INSB_IJS19_S1O_EEENSB_IJS1O_SD_EEEEEEENSA_17SM75_U32x4_LDSM_NENSA_14SM90_TMA_STOREES27_NSA_17SM90_U32x4_STSM_NENSA_39AutoVectorizingCopyWithAssumedAlignmentILi128EEEEEEvvEEEEvNT_6ParamsE,"aw",@nobits
	.sectionflags	@""
	.align	16
	.zero		1024


//--------------------- .nv.shared.reserved.0     --------------------------
	.section	.nv.shared.reserved.0,"aw",@nobits
	.weak		__nv_reservedSMEM_offset_0_alias
	.size		__nv_reservedSMEM_offset_0_alias, 0, 64
	.other		__nv_reservedSMEM_offset_0_alias,@"STO_CUDA_RESERVED_SHARED STV_DEFAULT"
__nv_reservedSMEM_offset_0_alias:
	.zero		0
.nv.shared.reserved.0:
	.zero		64
	.weak		__nv_reservedSMEM_tcgen05_partition
	.type		__nv_reservedSMEM_tcgen05_partition,@object
	.size		__nv_reservedSMEM_tcgen05_partition,(.L_0 - __nv_reservedSMEM_tcgen05_partition)
__nv_reservedSMEM_tcgen05_partition:
	.zero		32
.L_0:


//--------------------- .nv.global                --------------------------
	.section	.nv.global,"aw",@nobits
.nv.global:
	.type		_ZN39_INTERNAL_c3819295_4_k_cu_36df1140_31234cute1_E,@object
	.size		_ZN39_INTERNAL_c3819295_4_k_cu_36df1140_31234cute1_E,(_ZN39_INTERNAL_c3819295_4_k_cu_36df1140_31234cuda3std3__45__cpo6cbeginE - _ZN39_INTERNAL_c3819295_4_k_cu_36df1140_31234cute1_E)
_ZN39_INTERNAL_c3819295_4_k_cu_36df1140_31234cute1_E:
	.zero		1
	.type		_ZN39_INTERNAL_c3819295_4_k_cu_36df1140_31234cuda3std3__45__cpo6cbeginE,@object
	.size		_ZN39_INTERNAL_c3819295_4_k_cu_36df1140_31234cuda3std3__45__cpo6cbeginE,(_ZN39_INTERNAL_c3819295_4_k_cu_36df1140_31234cuda3std3__48in_placeE - _ZN39_INTERNAL_c3819295_4_k_cu_36df1140_31234cuda3std3__45__cpo6cbeginE)
_ZN39_INTERNAL_c3819295_4_k_cu_36df1140_31234cuda3std3__45__cpo6cbeginE:
	.zero		1
	.type		_ZN39_INTERNAL_c3819295_4_k_cu_36df1140_31234cuda3std3__48in_placeE,@object
	.size		_ZN39_INTERNAL_c3819295_4_k_cu_36df1140_31234cuda3std3__48in_placeE,(_ZN39_INTERNAL_c3819295_4_k_cu_36df1140_31234cuda3std6ranges3__45__cpo9iter_moveE - _ZN39_INTERNAL_c3819295_4_k_cu_36df1140_31234cuda3std3__48in_placeE)
_ZN39_INTERNAL_c3819295_4_k_cu_36df1140_31234cuda3std3__48in_placeE:
	.zero		1
	.type		_ZN39_INTERNAL_c3819295_4_k_cu_36df1140_31234cuda3std6ranges3__45__cpo9iter_moveE,@object
	.size		_ZN39_INTERNAL_c3819295_4_k_cu_36df1140_31234cuda3std6ranges3__45__cpo9iter_moveE,(_ZN39_INTERNAL_c3819295_4_k_cu_36df1140_31234cuda3std3__45__cpo5beginE - _ZN39_INTERNAL_c3819295_4_k_cu_36df1140_31234cuda3std6ranges3__45__cpo9iter_moveE)
_ZN39_INTERNAL_c3819295_4_k_cu_36df1140_31234cuda3std6ranges3__45__cpo9iter_moveE:
	.zero		1
	.type		_ZN39_INTERNAL_c3819295_4_k_cu_36df1140_31234cuda3std3__45__cpo5beginE,@object
	.size		_ZN39_INTERNAL_c3819295_4_k_cu_36df1140_31234cuda3std3__45__cpo5beginE,(_ZN39_INTERNAL_c3819295_4_k_cu_36df1140_31234cuda3std3__441_GLOBAL__N__c3819295_4_k_cu_36df1140_31236ignoreE - _ZN39_INTERNAL_c3819295_4_k_cu_36df1140_31234cuda3std3__45__cpo5beginE)
_ZN39_INTERNAL_c3819295_4_k_cu_36df1140_31234cuda3std3__45__cpo5beginE:
	.zero		1
	.type		_ZN39_INTERNAL_c3819295_4_k_cu_36df1140_31234cuda3std3__441_GLOBAL__N__c3819295_4_k_cu_36df1140_31236ignoreE,@object
	.size		_ZN39_INTERNAL_c3819295_4_k_cu_36df1140_31234cuda3std3__441_GLOBAL__N__c3819295_4_k_cu_36df1140_31236ignoreE,(_ZN39_INTERNAL_c3819295_4_k_cu_36df1140_31234cute7productE - _ZN39_INTERNAL_c3819295_4_k_cu_36df1140_31234cuda3std3__441_GLOBAL__N__c3819295_4_k_cu_36df1140_31236ignoreE)
_ZN39_INTERNAL_c3819295_4_k_cu_36df1140_31234cuda3std3__441_GLOBAL__N__c3819295_4_k_cu_36df1140_31236ignoreE:
	.zero		1
	.type		_ZN39_INTERNAL_c3819295_4_k_cu_36df1140_31234cute7productE,@object
	.size		_ZN39_INTERNAL_c3819295_4_k_cu_36df1140_31234cute7productE,(_ZN39_INTERNAL_c3819295_4_k_cu_36df1140_31234cuda3std3__45__cpo3endE - _ZN39_INTERNAL_c3819295_4_k_cu_36df1140_31234cute7productE)
_ZN39_INTERNAL_c3819295_4_k_cu_36df1140_31234cute7productE:
	.zero		1
	.type		_ZN39_INTERNAL_c3819295_4_k_cu_36df1140_31234cuda3std3__45__cpo3endE,@object
	.size		_ZN39_INTERNAL_c3819295_4_k_cu_36df1140_31234cuda3std3__45__cpo3endE,(_ZN39_INTERNAL_c3819295_4_k_cu_36df1140_31234cuda3std3__419piecewise_constructE - _ZN39_INTERNAL_c3819295_4_k_cu_36df1140_31234cuda3std3__45__cpo3endE)
_ZN39_INTERNAL_c3819295_4_k_cu_36df1140_31234cuda3std3__45__cpo3endE:
	.zero		1
	.type		_ZN39_INTERNAL_c3819295_4_k_cu_36df1140_31234cuda3std3__419piecewise_constructE,@object
	.size		_ZN39_INTERNAL_c3819295_4_k_cu_36df1140_31234cuda3std3__419piecewise_constructE,(_ZN39_INTERNAL_c3819295_4_k_cu_36df1140_31234cuda3std3__45__cpo4cendE - _ZN39_INTERNAL_c3819295_4_k_cu_36df1140_31234cuda3std3__419piecewise_constructE)
_ZN39_INTERNAL_c3819295_4_k_cu_36df1140_31234cuda3std3__419piecewise_constructE:
	.zero		1
	.type		_ZN39_INTERNAL_c3819295_4_k_cu_36df1140_31234cuda3std3__45__cpo4cendE,@object
	.size		_ZN39_INTERNAL_c3819295_4_k_cu_36df1140_31234cuda3std3__45__cpo4cendE,(_ZN39_INTERNAL_c3819295_4_k_cu_36df1140_31234cuda3std6ranges3__45__cpo4swapE - _ZN39_INTERNAL_c3819295_4_k_cu_36df1140_31234cuda3std3__45__cpo4cendE)
_ZN39_INTERNAL_c3819295_4_k_cu_36df1140_31234cuda3std3__45__cpo4cendE:
	.zero		1
	.type		_ZN39_INTERNAL_c3819295_4_k_cu_36df1140_31234cuda3std6ranges3__45__cpo4swapE,@object
	.size		_ZN39_INTERNAL_c3819295_4_k_cu_36df1140_31234cuda3std6ranges3__45__cpo4swapE,(.L_10 - _ZN39_INTERNAL_c3819295_4_k_cu_36df1140_31234cuda3std6ranges3__45__cpo4swapE)
_ZN39_INTERNAL_c3819295_4_k_cu_36df1140_31234cuda3std6ranges3__45__cpo4swapE:
	.zero		1
.L_10:


//--------------------- .nv.constant0._ZN7cutlass13device_kernelINS_4conv6kernel13ConvUniversalINS1_16ConvProblemShapeILNS1_8OperatorE2ELi3EEENS1_10collective14CollectiveConvINS1_47MainloopSm100TmaUmmaWarpSpecializedImplicitGemmILS5_2ELi8ELi3ELi1ELi2EN4cute5tupleIJNSA_1CILi1EEESD_SD_EEEEENSB_IJNSC_ILi64EEENSB_IJNSC_ILi128EEEEEENSB_IJSG_EEEEEENS_6half_tESL_NSA_8TiledMMAINSA_8MMA_AtomIJNSA_20SM100_MMA_F16BF16_SSISL_SL_fLi64ELi128ELNSA_4UMMA5MajorE1ELSQ_1ELNSP_7ScaleInE0ELSR_0EEEEEENSA_6LayoutISE_NSB_IJNSC_ILi0EEESV_SV_EEEEENSB_IJNSA_10UnderscoreESY_SY_EEEEENS7_6detail27Sm100ImplicitGemmTileTraitsINSA_13SM90_TMA_LOADENSA_14ComposedLayoutINSA_7SwizzleILi3ELi4ELi3EEENSA_18smem_ptr_flag_bitsILi16EEENSU_INSB_IJSG_NSC_ILi8EEEEEENSB_IJSD_SG_EEEEEEEvEENS12_INSA_20SM90_TMA_LOAD_IM2COLES1D_vEEEENS_8epilogue10collective18CollectiveEpilogueINS1I_23Sm100TmaWarpSpecializedILi4ELi2ELi16ELb1ELb0EEEJSK_NSB_IJNSU_ISG_SD_EENSU_INSC_ILi32EEESD_EEEEESL_NSB_IJlNSB_IJSD_lllEEESV_EEESL_S1S_NS1I_6fusion15FusionCallbacksIS1M_NS1T_17LinearCombinationISL_fSL_fLNS_15FloatRoundStyleE2EEESK_S1Q_JEEENSA_5SM1004TMEM4LOAD26SM100_TMEM_LOAD_16dp256b4xES13_NS14_INS15_ILi2ELi4ELi3EEES18_NSU_INSB_IJS19_S1O_EEENSB_IJS1O_SD_EEEEEEENSA_17SM75_U32x4_LDSM_NENSA_14SM90_TMA_STOREES27_NSA_17SM90_U32x4_STSM_NENSA_39AutoVectorizingCopyWithAssumedAlignmentILi128EEEEEEvvEEEEvNT_6ParamsE --------------------------
	.section	.nv.constant0._ZN7cutlass13device_kernelINS_4conv6kernel13ConvUniversalINS1_16ConvProblemShapeILNS1_8OperatorE2ELi3EEENS1_10collective14CollectiveConvINS1_47MainloopSm100TmaUmmaWarpSpecializedImplicitGemmILS5_2ELi8ELi3ELi1ELi2EN4cute5tupleIJNSA_1CILi1EEESD_SD_EEEEENSB_IJNSC_ILi64EEENSB_IJNSC_ILi128EEEEEENSB_IJSG_EEEEEENS_6half_tESL_NSA_8TiledMMAINSA_8MMA_AtomIJNSA_20SM100_MMA_F16BF16_SSISL_SL_fLi64ELi128ELNSA_4UMMA5MajorE1ELSQ_1ELNSP_7ScaleInE0ELSR_0EEEEEENSA_6LayoutISE_NSB_IJNSC_ILi0EEESV_SV_EEEEENSB_IJNSA_10UnderscoreESY_SY_EEEEENS7_6detail27Sm100ImplicitGemmTileTraitsINSA_13SM90_TMA_LOADENSA_14ComposedLayoutINSA_7SwizzleILi3ELi4ELi3EEENSA_18smem_ptr_flag_bitsILi16EEENSU_INSB_IJSG_NSC_ILi8EEEEEENSB_IJSD_SG_EEEEEEEvEENS12_INSA_20SM90_TMA_LOAD_IM2COLES1D_vEEEENS_8epilogue10collective18CollectiveEpilogueINS1I_23Sm100TmaWarpSpecializedILi4ELi2ELi16ELb1ELb0EEEJSK_NSB_IJNSU_ISG_SD_EENSU_INSC_ILi32EEESD_EEEEESL_NSB_IJlNSB_IJSD_lllEEESV_EEESL_S1S_NS1I_6fusion15FusionCallbacksIS1M_NS1T_17LinearCombinationISL_fSL_fLNS_15FloatRoundStyleE2EEESK_S1Q_JEEENSA_5SM1004TMEM4LOAD26SM100_TMEM_LOAD_16dp256b4xES13_NS14_INS15_ILi2ELi4ELi3EEES18_NSU_INSB_IJS19_S1O_EEENSB_IJS1O_SD_EEEEEEENSA_17SM75_U32x4_LDSM_NENSA_14SM90_TMA_STOREES27_NSA_17SM90_U32x4_STSM_NENSA_39AutoVectorizingCopyWithAssumedAlignmentILi128EEEEEEvvEEEEvNT_6ParamsE,"a",@progbits
	.sectionflags	@""
	.align	4
.nv.constant0._ZN7cutlass13device_kernelINS_4conv6kernel13ConvUniversalINS1_16ConvProblemShapeILNS1_8OperatorE2ELi3EEENS1_10collective14CollectiveConvINS1_47MainloopSm100TmaUmmaWarpSpecializedImplicitGemmILS5_2ELi8ELi3ELi1ELi2EN4cute5tupleIJNSA_1CILi1EEESD_SD_EEEEENSB_IJNSC_ILi64EEENSB_IJNSC_ILi128EEEEEENSB_IJSG_EEEEEENS_6half_tESL_NSA_8TiledMMAINSA_8MMA_AtomIJNSA_20SM100_MMA_F16BF16_SSISL_SL_fLi64ELi128ELNSA_4UMMA5MajorE1ELSQ_1ELNSP_7ScaleInE0ELSR_0EEEEEENSA_6LayoutISE_NSB_IJNSC_ILi0EEESV_SV_EEEEENSB_IJNSA_10UnderscoreESY_SY_EEEEENS7_6detail27Sm100ImplicitGemmTileTraitsINSA_13SM90_TMA_LOADENSA_14ComposedLayoutINSA_7SwizzleILi3ELi4ELi3EEENSA_18smem_ptr_flag_bitsILi16EEENSU_INSB_IJSG_NSC_ILi8EEEEEENSB_IJSD_SG_EEEEEEEvEENS12_INSA_20SM90_TMA_LOAD_IM2COLES1D_vEEEENS_8epilogue10collective18CollectiveEpilogueINS1I_23Sm100TmaWarpSpecializedILi4ELi2ELi16ELb1ELb0EEEJSK_NSB_IJNSU_ISG_SD_EENSU_INSC_ILi32EEESD_EEEEESL_NSB_IJlNSB_IJSD_lllEEESV_EEESL_S1S_NS1I_6fusion15FusionCallbacksIS1M_NS1T_17LinearCombinationISL_fSL_fLNS_15FloatRoundStyleE2EEESK_S1Q_JEEENSA_5SM1004TMEM4LOAD26SM100_TMEM_LOAD_16dp256b4xES13_NS14_INS15_ILi2ELi4ELi3EEES18_NSU_INSB_IJS19_S1O_EEENSB_IJS1O_SD_EEEEEEENSA_17SM75_U32x4_LDSM_NENSA_14SM90_TMA_STOREES27_NSA_17SM90_U32x4_STSM_NENSA_39AutoVectorizingCopyWithAssumedAlignmentILi128EEEEEEvvEEEEvNT_6ParamsE:
	.zero		3200


//--------------------- SYMBOLS --------------------------

	.type		.nv.reservedSmem.offset0,@object
	.size		.nv.reservedSmem.offset0,0x4
	.type		.nv.reservedSmem.cap,@object
	.size		.nv.reservedSmem.cap,0x4
	.type		__assertfail,@function
